//
// Generated by NVIDIA NVVM Compiler
//
// Compiler Build ID: CL-36424714
// Cuda compilation tools, release 13.0, V13.0.88
// Based on NVVM 20.0.0
//

.version 9.0
.target sm_100
.address_size 64

	// .globl	_Z9diffusionPjPA512_A512_fS2_f
.global .align 4 .u32 barrier = 64;

.visible .entry _Z9diffusionPjPA512_A512_fS2_f(
	.param .u64 .ptr .align 1 _Z9diffusionPjPA512_A512_fS2_f_param_0,
	.param .u64 .ptr .align 1 _Z9diffusionPjPA512_A512_fS2_f_param_1,
	.param .u64 .ptr .align 1 _Z9diffusionPjPA512_A512_fS2_f_param_2,
	.param .f32 _Z9diffusionPjPA512_A512_fS2_f_param_3
)
{
	.reg .pred 	%p<38>;
	.reg .b32 	%r<46>;
	.reg .b32 	%f<122>;
	.reg .b64 	%rd<34>;

	ld.param.u64 	%rd9, [_Z9diffusionPjPA512_A512_fS2_f_param_0];
	ld.param.u64 	%rd10, [_Z9diffusionPjPA512_A512_fS2_f_param_1];
	ld.param.u64 	%rd11, [_Z9diffusionPjPA512_A512_fS2_f_param_2];
	ld.param.f32 	%f1, [_Z9diffusionPjPA512_A512_fS2_f_param_3];
	cvta.to.global.u64 	%rd1, %rd11;
	cvta.to.global.u64 	%rd2, %rd10;
	cvta.to.global.u64 	%rd3, %rd9;
	mov.u32 	%r8, %ctaid.x;
	mov.u32 	%r9, %ntid.x;
	mov.u32 	%r1, %tid.x;
	mad.lo.s32 	%r2, %r8, %r9, %r1;
	mov.u32 	%r10, %ctaid.y;
	mov.u32 	%r11, %ntid.y;
	mov.u32 	%r3, %tid.y;
	mad.lo.s32 	%r4, %r10, %r11, %r3;
	mov.u32 	%r12, %ctaid.z;
	mov.u32 	%r13, %ntid.z;
	mov.u32 	%r5, %tid.z;
	mad.lo.s32 	%r6, %r12, %r13, %r5;
	ld.global.u32 	%r14, [%rd3];
	setp.lt.u32 	%p2, %r2, %r14;
	@%p2 bra 	$L__BB0_7;
	ld.global.u32 	%r15, [%rd3+4];
	setp.gt.u32 	%p3, %r2, %r15;
	@%p3 bra 	$L__BB0_7;
	ld.global.u32 	%r16, [%rd3+8];
	setp.lt.u32 	%p4, %r4, %r16;
	@%p4 bra 	$L__BB0_7;
	ld.global.u32 	%r17, [%rd3+12];
	setp.gt.u32 	%p5, %r4, %r17;
	@%p5 bra 	$L__BB0_7;
	ld.global.u32 	%r18, [%rd3+16];
	setp.lt.u32 	%p6, %r6, %r18;
	@%p6 bra 	$L__BB0_7;
	ld.global.u32 	%r19, [%rd3+20];
	setp.gt.u32 	%p7, %r6, %r19;
	@%p7 bra 	$L__BB0_7;
	mul.wide.u32 	%rd12, %r6, 1048576;
	add.s64 	%rd13, %rd2, %rd12;
	mul.wide.u32 	%rd14, %r4, 2048;
	add.s64 	%rd15, %rd13, %rd14;
	mul.wide.u32 	%rd16, %r2, 4;
	add.s64 	%rd17, %rd15, %rd16;
	st.global.f32 	[%rd17], %f1;
	add.s64 	%rd18, %rd1, %rd12;
	add.s64 	%rd19, %rd18, %rd14;
	add.s64 	%rd20, %rd19, %rd16;
	st.global.f32 	[%rd20], %f1;
$L__BB0_7:
	bar.sync 	0;
	add.s32 	%r20, %r2, -1;
	add.s32 	%r21, %r4, -1;
	max.u32 	%r22, %r20, %r21;
	add.s32 	%r23, %r6, -1;
	max.u32 	%r24, %r22, %r23;
	setp.lt.u32 	%p1, %r24, 510;
	setp.gt.u32 	%p8, %r24, 509;
	mul.wide.u32 	%rd21, %r6, 1048576;
	add.s64 	%rd22, %rd1, %rd21;
	mul.wide.u32 	%rd23, %r4, 2048;
	add.s64 	%rd24, %rd22, %rd23;
	mul.wide.u32 	%rd25, %r20, 4;
	add.s64 	%rd4, %rd24, %rd25;
	mul.wide.u32 	%rd26, %r2, 4;
	add.s64 	%rd5, %rd24, %rd26;
	mul.wide.u32 	%rd27, %r21, 2048;
	add.s64 	%rd28, %rd22, %rd27;
	add.s64 	%rd6, %rd28, %rd26;
	mul.wide.u32 	%rd29, %r23, 1048576;
	add.s64 	%rd30, %rd1, %rd29;
	add.s64 	%rd31, %rd30, %rd23;
	add.s64 	%rd7, %rd31, %rd26;
	add.s64 	%rd32, %rd2, %rd21;
	add.s64 	%rd33, %rd32, %rd23;
	add.s64 	%rd8, %rd33, %rd26;
	or.b32  	%r25, %r1, %r3;
	or.b32  	%r7, %r25, %r5;
	@%p8 bra 	$L__BB0_9;
	ld.global.f32 	%f2, [%rd4];
	ld.global.f32 	%f3, [%rd5+4];
	add.f32 	%f4, %f2, %f3;
	ld.global.f32 	%f5, [%rd6];
	add.f32 	%f6, %f4, %f5;
	ld.global.f32 	%f7, [%rd5+2048];
	add.f32 	%f8, %f6, %f7;
	ld.global.f32 	%f9, [%rd7];
	add.f32 	%f10, %f8, %f9;
	ld.global.f32 	%f11, [%rd5+1048576];
	add.f32 	%f12, %f10, %f11;
	div.rn.f32 	%f13, %f12, 0f40C00000;
	st.global.f32 	[%rd8], %f13;
$L__BB0_9:
	setp.ne.s32 	%p9, %r7, 0;
	bar.sync 	0;
	@%p9 bra 	$L__BB0_12;
	atom.global.add.u32 	%r26, [barrier], -1;
$L__BB0_11:
	atom.relaxed.global.cas.b32 	%r27, [barrier], 0, 0;
	setp.ne.s32 	%p10, %r27, 0;
	@%p10 bra 	$L__BB0_11;
$L__BB0_12:
	bar.sync 	0;
	not.pred 	%p11, %p1;
	@%p11 bra 	$L__BB0_14;
	ld.global.f32 	%f14, [%rd4];
	ld.global.f32 	%f15, [%rd5+4];
	add.f32 	%f16, %f14, %f15;
	ld.global.f32 	%f17, [%rd6];
	add.f32 	%f18, %f16, %f17;
	ld.global.f32 	%f19, [%rd5+2048];
	add.f32 	%f20, %f18, %f19;
	ld.global.f32 	%f21, [%rd7];
	add.f32 	%f22, %f20, %f21;
	ld.global.f32 	%f23, [%rd5+1048576];
	add.f32 	%f24, %f22, %f23;
	div.rn.f32 	%f25, %f24, 0f40C00000;
	st.global.f32 	[%rd8], %f25;
$L__BB0_14:
	setp.ne.s32 	%p12, %r7, 0;
	bar.sync 	0;
	@%p12 bra 	$L__BB0_17;
	atom.global.add.u32 	%r28, [barrier], -1;
$L__BB0_16:
	atom.relaxed.global.cas.b32 	%r29, [barrier], 0, 0;
	setp.ne.s32 	%p13, %r29, 0;
	@%p13 bra 	$L__BB0_16;
$L__BB0_17:
	bar.sync 	0;
	@%p11 bra 	$L__BB0_19;
	ld.global.f32 	%f26, [%rd4];
	ld.global.f32 	%f27, [%rd5+4];
	add.f32 	%f28, %f26, %f27;
	ld.global.f32 	%f29, [%rd6];
	add.f32 	%f30, %f28, %f29;
	ld.global.f32 	%f31, [%rd5+2048];
	add.f32 	%f32, %f30, %f31;
	ld.global.f32 	%f33, [%rd7];
	add.f32 	%f34, %f32, %f33;
	ld.global.f32 	%f35, [%rd5+1048576];
	add.f32 	%f36, %f34, %f35;
	div.rn.f32 	%f37, %f36, 0f40C00000;
	st.global.f32 	[%rd8], %f37;
$L__BB0_19:
	setp.ne.s32 	%p15, %r7, 0;
	bar.sync 	0;
	@%p15 bra 	$L__BB0_22;
	atom.global.add.u32 	%r30, [barrier], -1;
$L__BB0_21:
	atom.relaxed.global.cas.b32 	%r31, [barrier], 0, 0;
	setp.ne.s32 	%p16, %r31, 0;
	@%p16 bra 	$L__BB0_21;
$L__BB0_22:
	bar.sync 	0;
	@%p11 bra 	$L__BB0_24;
	ld.global.f32 	%f38, [%rd4];
	ld.global.f32 	%f39, [%rd5+4];
	add.f32 	%f40, %f38, %f39;
	ld.global.f32 	%f41, [%rd6];
	add.f32 	%f42, %f40, %f41;
	ld.global.f32 	%f43, [%rd5+2048];
	add.f32 	%f44, %f42, %f43;
	ld.global.f32 	%f45, [%rd7];
	add.f32 	%f46, %f44, %f45;
	ld.global.f32 	%f47, [%rd5+1048576];
	add.f32 	%f48, %f46, %f47;
	div.rn.f32 	%f49, %f48, 0f40C00000;
	st.global.f32 	[%rd8], %f49;
$L__BB0_24:
	setp.ne.s32 	%p18, %r7, 0;
	bar.sync 	0;
	@%p18 bra 	$L__BB0_27;
	atom.global.add.u32 	%r32, [barrier], -1;
$L__BB0_26:
	atom.relaxed.global.cas.b32 	%r33, [barrier], 0, 0;
	setp.ne.s32 	%p19, %r33, 0;
	@%p19 bra 	$L__BB0_26;
$L__BB0_27:
	bar.sync 	0;
	@%p11 bra 	$L__BB0_29;
	ld.global.f32 	%f50, [%rd4];
	ld.global.f32 	%f51, [%rd5+4];
	add.f32 	%f52, %f50, %f51;
	ld.global.f32 	%f53, [%rd6];
	add.f32 	%f54, %f52, %f53;
	ld.global.f32 	%f55, [%rd5+2048];
	add.f32 	%f56, %f54, %f55;
	ld.global.f32 	%f57, [%rd7];
	add.f32 	%f58, %f56, %f57;
	ld.global.f32 	%f59, [%rd5+1048576];
	add.f32 	%f60, %f58, %f59;
	div.rn.f32 	%f61, %f60, 0f40C00000;
	st.global.f32 	[%rd8], %f61;
$L__BB0_29:
	setp.ne.s32 	%p21, %r7, 0;
	bar.sync 	0;
	@%p21 bra 	$L__BB0_32;
	atom.global.add.u32 	%r34, [barrier], -1;
$L__BB0_31:
	atom.relaxed.global.cas.b32 	%r35, [barrier], 0, 0;
	setp.ne.s32 	%p22, %r35, 0;
	@%p22 bra 	$L__BB0_31;
$L__BB0_32:
	bar.sync 	0;
	@%p11 bra 	$L__BB0_34;
	ld.global.f32 	%f62, [%rd4];
	ld.global.f32 	%f63, [%rd5+4];
	add.f32 	%f64, %f62, %f63;
	ld.global.f32 	%f65, [%rd6];
	add.f32 	%f66, %f64, %f65;
	ld.global.f32 	%f67, [%rd5+2048];
	add.f32 	%f68, %f66, %f67;
	ld.global.f32 	%f69, [%rd7];
	add.f32 	%f70, %f68, %f69;
	ld.global.f32 	%f71, [%rd5+1048576];
	add.f32 	%f72, %f70, %f71;
	div.rn.f32 	%f73, %f72, 0f40C00000;
	st.global.f32 	[%rd8], %f73;
$L__BB0_34:
	setp.ne.s32 	%p24, %r7, 0;
	bar.sync 	0;
	@%p24 bra 	$L__BB0_37;
	atom.global.add.u32 	%r36, [barrier], -1;
$L__BB0_36:
	atom.relaxed.global.cas.b32 	%r37, [barrier], 0, 0;
	setp.ne.s32 	%p25, %r37, 0;
	@%p25 bra 	$L__BB0_36;
$L__BB0_37:
	bar.sync 	0;
	@%p11 bra 	$L__BB0_39;
	ld.global.f32 	%f74, [%rd4];
	ld.global.f32 	%f75, [%rd5+4];
	add.f32 	%f76, %f74, %f75;
	ld.global.f32 	%f77, [%rd6];
	add.f32 	%f78, %f76, %f77;
	ld.global.f32 	%f79, [%rd5+2048];
	add.f32 	%f80, %f78, %f79;
	ld.global.f32 	%f81, [%rd7];
	add.f32 	%f82, %f80, %f81;
	ld.global.f32 	%f83, [%rd5+1048576];
	add.f32 	%f84, %f82, %f83;
	div.rn.f32 	%f85, %f84, 0f40C00000;
	st.global.f32 	[%rd8], %f85;
$L__BB0_39:
	setp.ne.s32 	%p27, %r7, 0;
	bar.sync 	0;
	@%p27 bra 	$L__BB0_42;
	atom.global.add.u32 	%r38, [barrier], -1;
$L__BB0_41:
	atom.relaxed.global.cas.b32 	%r39, [barrier], 0, 0;
	setp.ne.s32 	%p28, %r39, 0;
	@%p28 bra 	$L__BB0_41;
$L__BB0_42:
	bar.sync 	0;
	@%p11 bra 	$L__BB0_44;
	ld.global.f32 	%f86, [%rd4];
	ld.global.f32 	%f87, [%rd5+4];
	add.f32 	%f88, %f86, %f87;
	ld.global.f32 	%f89, [%rd6];
	add.f32 	%f90, %f88, %f89;
	ld.global.f32 	%f91, [%rd5+2048];
	add.f32 	%f92, %f90, %f91;
	ld.global.f32 	%f93, [%rd7];
	add.f32 	%f94, %f92, %f93;
	ld.global.f32 	%f95, [%rd5+1048576];
	add.f32 	%f96, %f94, %f95;
	div.rn.f32 	%f97, %f96, 0f40C00000;
	st.global.f32 	[%rd8], %f97;
$L__BB0_44:
	setp.ne.s32 	%p30, %r7, 0;
	bar.sync 	0;
	@%p30 bra 	$L__BB0_47;
	atom.global.add.u32 	%r40, [barrier], -1;
$L__BB0_46:
	atom.relaxed.global.cas.b32 	%r41, [barrier], 0, 0;
	setp.ne.s32 	%p31, %r41, 0;
	@%p31 bra 	$L__BB0_46;
$L__BB0_47:
	bar.sync 	0;
	@%p11 bra 	$L__BB0_49;
	ld.global.f32 	%f98, [%rd4];
	ld.global.f32 	%f99, [%rd5+4];
	add.f32 	%f100, %f98, %f99;
	ld.global.f32 	%f101, [%rd6];
	add.f32 	%f102, %f100, %f101;
	ld.global.f32 	%f103, [%rd5+2048];
	add.f32 	%f104, %f102, %f103;
	ld.global.f32 	%f105, [%rd7];
	add.f32 	%f106, %f104, %f105;
	ld.global.f32 	%f107, [%rd5+1048576];
	add.f32 	%f108, %f106, %f107;
	div.rn.f32 	%f109, %f108, 0f40C00000;
	st.global.f32 	[%rd8], %f109;
$L__BB0_49:
	setp.ne.s32 	%p33, %r7, 0;
	bar.sync 	0;
	@%p33 bra 	$L__BB0_52;
	atom.global.add.u32 	%r42, [barrier], -1;
$L__BB0_51:
	atom.relaxed.global.cas.b32 	%r43, [barrier], 0, 0;
	setp.ne.s32 	%p34, %r43, 0;
	@%p34 bra 	$L__BB0_51;
$L__BB0_52:
	bar.sync 	0;
	@%p11 bra 	$L__BB0_54;
	ld.global.f32 	%f110, [%rd4];
	ld.global.f32 	%f111, [%rd5+4];
	add.f32 	%f112, %f110, %f111;
	ld.global.f32 	%f113, [%rd6];
	add.f32 	%f114, %f112, %f113;
	ld.global.f32 	%f115, [%rd5+2048];
	add.f32 	%f116, %f114, %f115;
	ld.global.f32 	%f117, [%rd7];
	add.f32 	%f118, %f116, %f117;
	ld.global.f32 	%f119, [%rd5+1048576];
	add.f32 	%f120, %f118, %f119;
	div.rn.f32 	%f121, %f120, 0f40C00000;
	st.global.f32 	[%rd8], %f121;
$L__BB0_54:
	setp.ne.s32 	%p36, %r7, 0;
	bar.sync 	0;
	@%p36 bra 	$L__BB0_57;
	atom.global.add.u32 	%r44, [barrier], -1;
$L__BB0_56:
	atom.relaxed.global.cas.b32 	%r45, [barrier], 0, 0;
	setp.ne.s32 	%p37, %r45, 0;
	@%p37 bra 	$L__BB0_56;
$L__BB0_57:
	bar.sync 	0;
	ret;

}


// ===== COMPILED SASS (sm_100) =====

	.target	sm_100

	.elftype	@"ET_EXEC"


//--------------------- .note.nv.tkinfo           --------------------------
	.section	.note.nv.tkinfo,"",@"SHT_NOTE"
	.sectionflags	@"SHF_NOTE_NV_TKINFO"
	.tkinfo
        /*0018*/ 	.word	0x00000002
        /*0030*/ 	.string	""
        /*0030*/ 	.string	"ptxas"
        /*0030*/ 	.string	"Cuda compilation tools, release 13.0, V13.0.88"
        /*0030*/ 	.string	"Build cuda_13.0.r13.0/compiler.36424714_0"
        /*0030*/ 	.string	"-arch sm_100 -m 64 "



//--------------------- .note.nv.cuinfo           --------------------------
	.section	.note.nv.cuinfo,"",@"SHT_NOTE"
	.sectionflags	@"SHF_NOTE_NV_CUINFO"
        /*0018*/ 	.short	0x0002
        /*001a*/ 	.short	0x0064
        /*001c*/ 	.short	0x0082
	.zero		2


//--------------------- .nv.info                  --------------------------
	.section	.nv.info,"",@"SHT_CUDA_INFO"
	.align	4


	//----- nvinfo : EIATTR_REGCOUNT
	.align		4
        /*0000*/ 	.byte	0x04, 0x2f
        /*0002*/ 	.short	(.L_2 - .L_1)
	.align		4
.L_1:
        /*0004*/ 	.word	index@(_Z9diffusionPjPA512_A512_fS2_f)
        /*0008*/ 	.word	0x0000001a


	//----- nvinfo : EIATTR_FRAME_SIZE
	.align		4
.L_2:
        /*000c*/ 	.byte	0x04, 0x11
        /*000e*/ 	.short	(.L_4 - .L_3)
	.align		4
.L_3:
        /*0010*/ 	.word	index@($__internal_0_$__cuda_sm3x_div_rn_noftz_f32_slowpath)
        /*0014*/ 	.word	0x00000000


	//----- nvinfo : EIATTR_FRAME_SIZE
	.align		4
.L_4:
        /*0018*/ 	.byte	0x04, 0x11
        /*001a*/ 	.short	(.L_6 - .L_5)
	.align		4
.L_5:
        /*001c*/ 	.word	index@(_Z9diffusionPjPA512_A512_fS2_f)
        /*0020*/ 	.word	0x00000000


	//----- nvinfo : EIATTR_MIN_STACK_SIZE
	.align		4
.L_6:
        /*0024*/ 	.byte	0x04, 0x12
        /*0026*/ 	.short	(.L_8 - .L_7)
	.align		4
.L_7:
        /*0028*/ 	.word	index@(_Z9diffusionPjPA512_A512_fS2_f)
        /*002c*/ 	.word	0x00000000
.L_8:


//--------------------- .nv.compat                --------------------------
	.section	.nv.compat,"",@"SHT_CUDA_COMPAT_INFO"
	.align	4
        /*0000*/ 	.byte	0x02, 0x09, 0x00, 0x00, 0x02, 0x02, 0x01, 0x00, 0x02, 0x05, 0x05, 0x00, 0x03, 0x07, 0x01, 0x01
        /*0010*/ 	.byte	0x02, 0x03, 0x00, 0x00, 0x02, 0x06, 0x01, 0x00, 0x04, 0x0b, 0x08, 0x00, 0x01, 0x00, 0x00, 0x00
        /*0020*/ 	.byte	0x00, 0x00, 0x00, 0x00


//--------------------- .nv.info._Z9diffusionPjPA512_A512_fS2_f --------------------------
	.section	.nv.info._Z9diffusionPjPA512_A512_fS2_f,"",@"SHT_CUDA_INFO"
	.sectionflags	@""
	.align	4


	//----- nvinfo : EIATTR_CUDA_API_VERSION
	.align		4
        /*0000*/ 	.byte	0x04, 0x37
        /*0002*/ 	.short	(.L_10 - .L_9)
.L_9:
        /*0004*/ 	.word	0x00000082


	//----- nvinfo : EIATTR_KPARAM_INFO
	.align		4
.L_10:
        /*0008*/ 	.byte	0x04, 0x17
        /*000a*/ 	.short	(.L_12 - .L_11)
.L_11:
        /*000c*/ 	.word	0x00000000
        /*0010*/ 	.short	0x0003
        /*0012*/ 	.short	0x0018
        /*0014*/ 	.byte	0x00, 0xf0, 0x11, 0x00


	//----- nvinfo : EIATTR_KPARAM_INFO
	.align		4
.L_12:
        /*0018*/ 	.byte	0x04, 0x17
        /*001a*/ 	.short	(.L_14 - .L_13)
.L_13:
        /*001c*/ 	.word	0x00000000
        /*0020*/ 	.short	0x0002
        /*0022*/ 	.short	0x0010
        /*0024*/ 	.byte	0x00, 0xf5, 0x21, 0x00


	//----- nvinfo : EIATTR_KPARAM_INFO
	.align		4
.L_14:
        /*0028*/ 	.byte	0x04, 0x17
        /*002a*/ 	.short	(.L_16 - .L_15)
.L_15:
        /*002c*/ 	.word	0x00000000
        /*0030*/ 	.short	0x0001
        /*0032*/ 	.short	0x0008
        /*0034*/ 	.byte	0x00, 0xf5, 0x21, 0x00


	//----- nvinfo : EIATTR_KPARAM_INFO
	.align		4
.L_16:
        /*0038*/ 	.byte	0x04, 0x17
        /*003a*/ 	.short	(.L_18 - .L_17)
.L_17:
        /*003c*/ 	.word	0x00000000
        /*0040*/ 	.short	0x0000
        /*0042*/ 	.short	0x0000
        /*0044*/ 	.byte	0x00, 0xf5, 0x21, 0x00


	//----- nvinfo : EIATTR_SPARSE_MMA_MASK
	.align		4
.L_18:
        /*0048*/ 	.byte	0x03, 0x50
        /*004a*/ 	.short	0x0000


	//----- nvinfo : EIATTR_MAXREG_COUNT
	.align		4
        /*004c*/ 	.byte	0x03, 0x1b
        /*004e*/ 	.short	0x00ff


	//----- nvinfo : EIATTR_NUM_BARRIERS
	.align		4
        /*0050*/ 	.byte	0x02, 0x4c
        /*0052*/ 	.byte	0x01
	.zero		1


	//----- nvinfo : EIATTR_MERCURY_ISA_VERSION
	.align		4
        /*0054*/ 	.byte	0x03, 0x5f
        /*0056*/ 	.short	0x0101


	//----- nvinfo : EIATTR_INT_WARP_WIDE_INSTR_OFFSETS
	.align		4
        /*0058*/ 	.byte	0x04, 0x31
        /*005a*/ 	.short	(.L_20 - .L_19)


	//   ....[0]....
.L_19:
        /*005c*/ 	.word	0x00000670


	//   ....[1]....
        /*0060*/ 	.word	0x00000940


	//   ....[2]....
        /*0064*/ 	.word	0x00000c10


	//   ....[3]....
        /*0068*/ 	.word	0x00000ee0


	//   ....[4]....
        /*006c*/ 	.word	0x000011b0


	//   ....[5]....
        /*0070*/ 	.word	0x00001480


	//   ....[6]....
        /*0074*/ 	.word	0x00001750


	//   ....[7]....
        /*0078*/ 	.word	0x00001a20


	//   ....[8]....
        /*007c*/ 	.word	0x00001cf0


	//   ....[9]....
        /*0080*/ 	.word	0x00001fd0


	//----- nvinfo : EIATTR_VRC_CTA_INIT_COUNT
	.align		4
.L_20:
        /*0084*/ 	.byte	0x02, 0x4a
	.zero		1
	.zero		1


	//----- nvinfo : EIATTR_EXIT_INSTR_OFFSETS
	.align		4
        /*0088*/ 	.byte	0x04, 0x1c
        /*008a*/ 	.short	(.L_22 - .L_21)


	//   ....[0]....
.L_21:
        /*008c*/ 	.word	0x000020a0


	//----- nvinfo : EIATTR_CRS_STACK_SIZE
	.align		4
.L_22:
        /*0090*/ 	.byte	0x04, 0x1e
        /*0092*/ 	.short	(.L_24 - .L_23)
.L_23:
        /*0094*/ 	.word	0x00000000


	//----- nvinfo : EIATTR_CBANK_PARAM_SIZE
	.align		4
.L_24:
        /*0098*/ 	.byte	0x03, 0x19
        /*009a*/ 	.short	0x001c


	//----- nvinfo : EIATTR_PARAM_CBANK
	.align		4
        /*009c*/ 	.byte	0x04, 0x0a
        /*009e*/ 	.short	(.L_26 - .L_25)
	.align		4
.L_25:
        /*00a0*/ 	.word	index@(.nv.constant0._Z9diffusionPjPA512_A512_fS2_f)
        /*00a4*/ 	.short	0x0380
        /*00a6*/ 	.short	0x001c


	//----- nvinfo : EIATTR_SW_WAR
	.align		4
.L_26:
        /*00a8*/ 	.byte	0x04, 0x36
        /*00aa*/ 	.short	(.L_28 - .L_27)
.L_27:
        /*00ac*/ 	.word	0x00000008
.L_28:


//--------------------- .nv.callgraph             --------------------------
	.section	.nv.callgraph,"",@"SHT_CUDA_CALLGRAPH"
	.align	4
	.sectionentsize	8
	.align		4
        /*0000*/ 	.word	0x00000000
	.align		4
        /*0004*/ 	.word	0xffffffff
	.align		4
        /*0008*/ 	.word	0x00000000
	.align		4
        /*000c*/ 	.word	0xfffffffe
	.align		4
        /*0010*/ 	.word	0x00000000
	.align		4
        /*0014*/ 	.word	0xfffffffd
	.align		4
        /*0018*/ 	.word	0x00000000
	.align		4
        /*001c*/ 	.word	0xfffffffc


//--------------------- .nv.constant4             --------------------------
	.section	.nv.constant4,"a",@progbits
	.align	8
	.align		8
.nv.constant4:
        /*0000*/ 	.dword	barrier


//--------------------- .text._Z9diffusionPjPA512_A512_fS2_f --------------------------
	.section	.text._Z9diffusionPjPA512_A512_fS2_f,"ax",@progbits
	.align	128
        .global         _Z9diffusionPjPA512_A512_fS2_f
        .type           _Z9diffusionPjPA512_A512_fS2_f,@function
        .size           _Z9diffusionPjPA512_A512_fS2_f,(.L_x_74 - _Z9diffusionPjPA512_A512_fS2_f)
        .other          _Z9diffusionPjPA512_A512_fS2_f,@"STO_CUDA_ENTRY STV_DEFAULT"
_Z9diffusionPjPA512_A512_fS2_f:
.text._Z9diffusionPjPA512_A512_fS2_f:
[----:B------:R-:W-:Y:S08]  /*0000*/  LDC R1, c[0x0][0x37c] ;  /* 0x0000df00ff017b82 */ /* 0x000ff00000000800 */
[----:B------:R-:W0:Y:S01]  /*0010*/  LDC.64 R6, c[0x0][0x380] ;  /* 0x0000e000ff067b82 */ /* 0x000e220000000a00 */
[----:B------:R-:W0:Y:S02]  /*0020*/  LDCU.64 UR6, c[0x0][0x358] ;  /* 0x00006b00ff0677ac */ /* 0x000e240008000a00 */
[----:B0-----:R-:W2:Y:S05]  /*0030*/  LDG.E R5, desc[UR6][R6.64] ;  /* 0x0000000606057981 */ /* 0x001eaa000c1e1900 */
[----:B------:R-:W0:Y:S01]  /*0040*/  S2UR UR4, SR_CTAID.X ;  /* 0x00000000000479c3 */ /* 0x000e220000002500 */
[----:B------:R-:W-:Y:S01]  /*0050*/  BSSY.RECONVERGENT B0, `(.L_x_0) ;  /* 0x0000028000007945 */ /* 0x000fe20003800200 */
[----:B------:R-:W0:Y:S01]  /*0060*/  S2R R2, SR_TID.X ;  /* 0x0000000000027919 */ /* 0x000e220000002100 */
[----:B------:R-:W1:Y:S05]  /*0070*/  S2R R3, SR_TID.Y ;  /* 0x0000000000037919 */ /* 0x000e6a0000002200 */
[----:B------:R-:W0:Y:S01]  /*0080*/  LDC R9, c[0x0][0x360] ;  /* 0x0000d800ff097b82 */ /* 0x000e220000000800 */
[----:B------:R-:W3:Y:S07]  /*0090*/  S2R R4, SR_TID.Z ;  /* 0x0000000000047919 */ /* 0x000eee0000002300 */
[----:B------:R-:W1:Y:S08]  /*00a0*/  LDC R0, c[0x0][0x364] ;  /* 0x0000d900ff007b82 */ /* 0x000e700000000800 */
[----:B------:R-:W1:Y:S08]  /*00b0*/  S2UR UR5, SR_CTAID.Y ;  /* 0x00000000000579c3 */ /* 0x000e700000002600 */
[----:B------:R-:W3:Y:S01]  /*00c0*/  S2UR UR8, SR_CTAID.Z ;  /* 0x00000000000879c3 */ /* 0x000ee20000002700 */
[----:B0-----:R-:W-:-:S07]  /*00d0*/  IMAD R12, R9, UR4, R2 ;  /* 0x00000004090c7c24 */ /* 0x001fce000f8e0202 */
[----:B------:R-:W3:Y:S01]  /*00e0*/  LDC R11, c[0x0][0x368] ;  /* 0x0000da00ff0b7b82 */ /* 0x000ee20000000800 */
[----:B-1----:R-:W-:Y:S01]  /*00f0*/  IMAD R0, R0, UR5, R3 ;  /* 0x0000000500007c24 */ /* 0x002fe2000f8e0203 */
[----:B--2---:R-:W-:Y:S01]  /*0100*/  ISETP.GE.U32.AND P0, PT, R12, R5, PT ;  /* 0x000000050c00720c */ /* 0x004fe20003f06070 */
[----:B---3--:R-:W-:-:S12]  /*0110*/  IMAD R5, R11, UR8, R4 ;  /* 0x000000080b057c24 */ /* 0x008fd8000f8e0204 */
[----:B------:R-:W-:Y:S05]  /*0120*/  @!P0 BRA `(.L_x_1) ;  /* 0x0000000000688947 */ /* 0x000fea0003800000 */
[----:B------:R-:W2:Y:S02]  /*0130*/  LDG.E R9, desc[UR6][R6.64+0x4] ;  /* 0x0000040606097981 */ /* 0x000ea4000c1e1900 */
[----:B--2---:R-:W-:-:S13]  /*0140*/  ISETP.GT.U32.AND P0, PT, R12, R9, PT ;  /* 0x000000090c00720c */ /* 0x004fda0003f04070 */
[----:B------:R-:W-:Y:S05]  /*0150*/  @P0 BRA `(.L_x_1) ;  /* 0x00000000005c0947 */ /* 0x000fea0003800000 */
[----:B------:R-:W2:Y:S02]  /*0160*/  LDG.E R9, desc[UR6][R6.64+0x8] ;  /* 0x0000080606097981 */ /* 0x000ea4000c1e1900 */
[----:B--2---:R-:W-:-:S13]  /*0170*/  ISETP.GE.U32.AND P0, PT, R0, R9, PT ;  /* 0x000000090000720c */ /* 0x004fda0003f06070 */
        /* <DEDUP_REMOVED lines=10> */
[----:B------:R-:W0:Y:S08]  /*0220*/  LDC.64 R6, c[0x0][0x388] ;  /* 0x0000e200ff067b82 */ /* 0x000e300000000a00 */
[----:B------:R-:W1:Y:S08]  /*0230*/  LDC.64 R8, c[0x0][0x390] ;  /* 0x0000e400ff087b82 */ /* 0x000e700000000a00 */
[----:B------:R-:W2:Y:S01]  /*0240*/  LDC R11, c[0x0][0x398] ;  /* 0x0000e600ff0b7b82 */ /* 0x000ea20000000800 */
[----:B0-----:R-:W-:-:S04]  /*0250*/  IMAD.WIDE.U32 R6, R5, 0x100000, R6 ;  /* 0x0010000005067825 */ /* 0x001fc800078e0006 */
[----:B------:R-:W-:-:S04]  /*0260*/  IMAD.WIDE.U32 R6, R0, 0x800, R6 ;  /* 0x0000080000067825 */ /* 0x000fc800078e0006 */
[----:B-1----:R-:W-:-:S04]  /*0270*/  IMAD.WIDE.U32 R8, R5, 0x100000, R8 ;  /* 0x0010000005087825 */ /* 0x002fc800078e0008 */
[----:B------:R-:W-:-:S04]  /*0280*/  IMAD.WIDE.U32 R6, R12, 0x4, R6 ;  /* 0x000000040c067825 */ /* 0x000fc800078e0006 */
[----:B------:R-:W-:Y:S01]  /*0290*/  IMAD.WIDE.U32 R8, R0, 0x800, R8 ;  /* 0x0000080000087825 */ /* 0x000fe200078e0008 */
[----:B--2---:R0:W-:Y:S03]  /*02a0*/  STG.E desc[UR6][R6.64], R11 ;  /* 0x0000000b06007986 */ /* 0x0041e6000c101906 */
[----:B------:R-:W-:-:S05]  /*02b0*/  IMAD.WIDE.U32 R8, R12, 0x4, R8 ;  /* 0x000000040c087825 */ /* 0x000fca00078e0008 */
[----:B------:R0:W-:Y:S02]  /*02c0*/  STG.E desc[UR6][R8.64], R11 ;  /* 0x0000000b08007986 */ /* 0x0001e4000c101906 */
.L_x_1:
[----:B------:R-:W-:Y:S05]  /*02d0*/  BSYNC.RECONVERGENT B0 ;  /* 0x0000000000007941 */ /* 0x000fea0003800200 */
.L_x_0:
[----:B0-----:R-:W0:Y:S01]  /*02e0*/  LDC.64 R6, c[0x0][0x390] ;  /* 0x0000e400ff067b82 */ /* 0x001e220000000a00 */
[----:B------:R-:W-:Y:S01]  /*02f0*/  IADD3 R13, PT, PT, R5, -0x1, RZ ;  /* 0xffffffff050d7810 */ /* 0x000fe20007ffe0ff */
[----:B------:R-:W-:Y:S01]  /*0300*/  BSSY.RECONVERGENT B2, `(.L_x_2) ;  /* 0x0000031000027945 */ /* 0x000fe20003800200 */
[----:B------:R-:W-:Y:S02]  /*0310*/  IADD3 R8, PT, PT, R12, -0x1, RZ ;  /* 0xffffffff0c087810 */ /* 0x000fe40007ffe0ff */
[----:B------:R-:W-:Y:S02]  /*0320*/  IADD3 R9, PT, PT, R0, -0x1, RZ ;  /* 0xffffffff00097810 */ /* 0x000fe40007ffe0ff */
[----:B------:R-:W-:Y:S01]  /*0330*/  LOP3.LUT R2, R4, R2, R3, 0xfe, !PT ;  /* 0x0000000204027212 */ /* 0x000fe200078efe03 */
[----:B------:R-:W1:Y:S01]  /*0340*/  LDC.64 R14, c[0x0][0x388] ;  /* 0x0000e200ff0e7b82 */ /* 0x000e620000000a00 */
[----:B0-----:R-:W-:Y:S01]  /*0350*/  IMAD.WIDE.U32 R10, R13, 0x100000, R6 ;  /* 0x001000000d0a7825 */ /* 0x001fe200078e0006 */
[----:B------:R-:W-:-:S03]  /*0360*/  VIMNMX3.U32 R13, R8, R9, R13, !PT ;  /* 0x00000009080d720f */ /* 0x000fc6000780000d */
[----:B------:R-:W-:-:S03]  /*0370*/  IMAD.WIDE.U32 R6, R5, 0x100000, R6 ;  /* 0x0010000005067825 */ /* 0x000fc600078e0006 */
[----:B------:R-:W-:Y:S01]  /*0380*/  BAR.SYNC.DEFER_BLOCKING 0x0 ;  /* 0x0000000000007b1d */ /* 0x000fe20000010000 */
[----:B------:R-:W-:Y:S01]  /*0390*/  ISETP.GT.U32.AND P0, PT, R13, 0x1fd, PT ;  /* 0x000001fd0d00780c */ /* 0x000fe20003f04070 */
[----:B-1----:R-:W-:Y:S01]  /*03a0*/  IMAD.WIDE.U32 R14, R5, 0x100000, R14 ;  /* 0x00100000050e7825 */ /* 0x002fe200078e000e */
[----:B------:R-:W-:-:S03]  /*03b0*/  ISETP.GE.U32.AND P2, PT, R13, 0x1fe, PT ;  /* 0x000001fe0d00780c */ /* 0x000fc60003f46070 */
[----:B------:R-:W-:-:S04]  /*03c0*/  IMAD.WIDE.U32 R4, R0, 0x800, R10 ;  /* 0x0000080000047825 */ /* 0x000fc800078e000a */
[----:B------:R-:W-:-:S04]  /*03d0*/  IMAD.WIDE.U32 R10, R9, 0x800, R6 ;  /* 0x00000800090a7825 */ /* 0x000fc800078e0006 */
[----:B------:R-:W-:-:S04]  /*03e0*/  IMAD.WIDE.U32 R16, R0, 0x800, R6 ;  /* 0x0000080000107825 */ /* 0x000fc800078e0006 */
[----:B------:R-:W-:-:S04]  /*03f0*/  IMAD.WIDE.U32 R14, R0, 0x800, R14 ;  /* 0x00000800000e7825 */ /* 0x000fc800078e000e */
[----:B------:R-:W-:-:S04]  /*0400*/  IMAD.WIDE.U32 R6, R12, 0x4, R10 ;  /* 0x000000040c067825 */ /* 0x000fc800078e000a */
[----:B------:R-:W-:-:S04]  /*0410*/  IMAD.WIDE.U32 R4, R12, 0x4, R4 ;  /* 0x000000040c047825 */ /* 0x000fc800078e0004 */
[----:B------:R-:W-:-:S04]  /*0420*/  IMAD.WIDE.U32 R10, R12, 0x4, R16 ;  /* 0x000000040c0a7825 */ /* 0x000fc800078e0010 */
[----:B------:R-:W-:-:S04]  /*0430*/  IMAD.WIDE.U32 R12, R12, 0x4, R14 ;  /* 0x000000040c0c7825 */ /* 0x000fc800078e000e */
[----:B------:R-:W-:Y:S02]  /*0440*/  HFMA2 R14, -RZ, RZ, 2.375, 0 ;  /* 0x40c00000ff0e7431 */ /* 0x000fe400000001ff */
[----:B------:R-:W-:Y:S01]  /*0450*/  IMAD.WIDE.U32 R8, R8, 0x4, R16 ;  /* 0x0000000408087825 */ /* 0x000fe200078e0010 */
[----:B------:R-:W-:Y:S06]  /*0460*/  @P0 BRA `(.L_x_3) ;  /* 0x0000000000680947 */ /* 0x000fec0003800000 */
[----:B------:R-:W2:Y:S04]  /*0470*/  LDG.E R0, desc[UR6][R8.64] ;  /* 0x0000000608007981 */ /* 0x000ea8000c1e1900 */
[----:B------:R-:W2:Y:S04]  /*0480*/  LDG.E R3, desc[UR6][R10.64+0x4] ;  /* 0x000004060a037981 */ /* 0x000ea8000c1e1900 */
[----:B------:R-:W3:Y:S04]  /*0490*/  LDG.E R15, desc[UR6][R6.64] ;  /* 0x00000006060f7981 */ /* 0x000ee8000c1e1900 */
[----:B------:R-:W4:Y:S04]  /*04a0*/  LDG.E R17, desc[UR6][R10.64+0x800] ;  /* 0x000800060a117981 */ /* 0x000f28000c1e1900 */
[----:B------:R-:W5:Y:S04]  /*04b0*/  LDG.E R19, desc[UR6][R4.64] ;  /* 0x0000000604137981 */ /* 0x000f68000c1e1900 */
[----:B------:R-:W5:Y:S01]  /*04c0*/  LDG.E R21, desc[UR6][R10.64+0x100000] ;  /* 0x100000060a157981 */ /* 0x000f62000c1e1900 */
[----:B------:R-:W-:Y:S01]  /*04d0*/  BSSY.RECONVERGENT B3, `(.L_x_4) ;  /* 0x0000012000037945 */ /* 0x000fe20003800200 */
[----:B--2---:R-:W-:-:S04]  /*04e0*/  FADD R0, R0, R3 ;  /* 0x0000000300007221 */ /* 0x004fc80000000000 */
[----:B---3--:R-:W-:Y:S01]  /*04f0*/  FADD R0, R0, R15 ;  /* 0x0000000f00007221 */ /* 0x008fe20000000000 */
[----:B------:R-:W-:-:S03]  /*0500*/  IMAD.MOV.U32 R15, RZ, RZ, 0x3e2aaaab ;  /* 0x3e2aaaabff0f7424 */ /* 0x000fc600078e00ff */
[----:B----4-:R-:W-:Y:S01]  /*0510*/  FADD R0, R0, R17 ;  /* 0x0000001100007221 */ /* 0x010fe20000000000 */
[----:B------:R-:W-:-:S03]  /*0520*/  FFMA R3, R15, -R14, 1 ;  /* 0x3f8000000f037423 */ /* 0x000fc6000000080e */
[----:B-----5:R-:W-:Y:S01]  /*0530*/  FADD R0, R0, R19 ;  /* 0x0000001300007221 */ /* 0x020fe20000000000 */
[----:B------:R-:W-:-:S03]  /*0540*/  FFMA R3, R3, R15, 0.16666667163372039795 ;  /* 0x3e2aaaab03037423 */ /* 0x000fc6000000000f */
[----:B------:R-:W-:-:S04]  /*0550*/  FADD R0, R0, R21 ;  /* 0x0000001500007221 */ /* 0x000fc80000000000 */
[----:B------:R-:W0:Y:S01]  /*0560*/  FCHK P0, R0, 6 ;  /* 0x40c0000000007902 */ /* 0x000e220000000000 */
[----:B------:R-:W-:-:S04]  /*0570*/  FFMA R15, R0, R3, RZ ;  /* 0x00000003000f7223 */ /* 0x000fc800000000ff */
[----:B------:R-:W-:-:S04]  /*0580*/  FFMA R16, R15, -6, R0 ;  /* 0xc0c000000f107823 */ /* 0x000fc80000000000 */
[----:B------:R-:W-:Y:S01]  /*0590*/  FFMA R3, R3, R16, R15 ;  /* 0x0000001003037223 */ /* 0x000fe2000000000f */
[----:B0-----:R-:W-:Y:S06]  /*05a0*/  @!P0 BRA `(.L_x_5) ;  /* 0x0000000000108947 */ /* 0x001fec0003800000 */
[----:B------:R-:W-:Y:S02]  /*05b0*/  MOV R3, R0 ;  /* 0x0000000000037202 */ /* 0x000fe40000000f00 */
[----:B------:R-:W-:-:S07]  /*05c0*/  MOV R16, 0x5e0 ;  /* 0x000005e000107802 */ /* 0x000fce0000000f00 */
[----:B------:R-:W-:Y:S05]  /*05d0*/  CALL.REL.NOINC `($__internal_0_$__cuda_sm3x_div_rn_noftz_f32_slowpath) ;  /* 0x0000001800b47944 */ /* 0x000fea0003c00000 */
[----:B------:R-:W-:-:S07]  /*05e0*/  MOV R3, R15 ;  /* 0x0000000f00037202 */ /* 0x000fce0000000f00 */
.L_x_5:
[----:B------:R-:W-:Y:S05]  /*05f0*/  BSYNC.RECONVERGENT B3 ;  /* 0x0000000000037941 */ /* 0x000fea0003800200 */
.L_x_4:
[----:B------:R0:W-:Y:S02]  /*0600*/  STG.E desc[UR6][R12.64], R3 ;  /* 0x000000030c007986 */ /* 0x0001e4000c101906 */
.L_x_3:
[----:B------:R-:W-:Y:S05]  /*0610*/  BSYNC.RECONVERGENT B2 ;  /* 0x0000000000027941 */ /* 0x000fea0003800200 */
.L_x_2:
[----:B------:R-:W-:Y:S01]  /*0620*/  BAR.SYNC.DEFER_BLOCKING 0x0 ;  /* 0x0000000000007b1d */ /* 0x000fe20000010000 */
[----:B------:R-:W-:-:S13]  /*0630*/  ISETP.NE.AND P0, PT, R2, RZ, PT ;  /* 0x000000ff0200720c */ /* 0x000fda0003f05270 */
[----:B------:R-:W-:Y:S05]  /*0640*/  @P0 BRA `(.L_x_6) ;  /* 0x0000000000340947 */ /* 0x000fea0003800000 */
[----:B------:R-:W1:Y:S01]  /*0650*/  S2R R0, SR_LANEID ;  /* 0x0000000000007919 */ /* 0x000e620000000000 */
[----:B------:R-:W2:Y:S01]  /*0660*/  LDC.64 R16, c[0x4][RZ] ;  /* 0x01000000ff107b82 */ /* 0x000ea20000000a00 */
[----:B------:R-:W-:Y:S02]  /*0670*/  VOTEU.ANY UR4, UPT, PT ;  /* 0x0000000000047886 */ /* 0x000fe400038e0100 */
[----:B------:R-:W-:Y:S02]  /*0680*/  UFLO.U32 UR5, UR4 ;  /* 0x00000004000572bd */ /* 0x000fe400080e0000 */
[----:B------:R-:W-:-:S06]  /*0690*/  UPOPC UR4, UR4 ;  /* 0x00000004000472bf */ /* 0x000fcc0008000000 */
[----:B0-----:R-:W-:Y:S02]  /*06a0*/  IADD3 R3, PT, PT, RZ, -UR4, RZ ;  /* 0x80000004ff037c10 */ /* 0x001fe4000fffe0ff */
[----:B-1----:R-:W-:-:S13]  /*06b0*/  ISETP.EQ.U32.AND P0, PT, R0, UR5, PT ;  /* 0x0000000500007c0c */ /* 0x002fda000bf02070 */
[----:B--2---:R0:W-:Y:S02]  /*06c0*/  @P0 REDG.E.ADD.STRONG.GPU desc[UR6][R16.64], R3 ;  /* 0x000000031000098e */ /* 0x0041e4000c12e106 */
.L_x_7:
[----:B------:R-:W-:Y:S01]  /*06d0*/  CS2R R18, SRZ ;  /* 0x0000000000127805 */ /* 0x000fe2000001ff00 */
[----:B------:R-:W-:Y:S05]  /*06e0*/  YIELD ;  /* 0x0000000000007946 */ /* 0x000fea0003800000 */
[----:B------:R-:W2:Y:S02]  /*06f0*/  ATOMG.E.CAS.STRONG.GPU PT, R0, [R16], R18, R19 ;  /* 0x00000012100073a9 */ /* 0x000ea400001ee113 */
[----:B--2---:R-:W-:-:S13]  /*0700*/  ISETP.NE.AND P0, PT, R0, RZ, PT ;  /* 0x000000ff0000720c */ /* 0x004fda0003f05270 */
[----:B------:R-:W-:Y:S05]  /*0710*/  @P0 BRA `(.L_x_7) ;  /* 0xfffffffc00ec0947 */ /* 0x000fea000383ffff */
.L_x_6:
[----:B------:R-:W-:Y:S05]  /*0720*/  WARPSYNC.ALL ;  /* 0x0000000000007948 */ /* 0x000fea0003800000 */
[----:B------:R-:W-:Y:S06]  /*0730*/  BAR.SYNC.DEFER_BLOCKING 0x0 ;  /* 0x0000000000007b1d */ /* 0x000fec0000010000 */
[----:B------:R-:W-:Y:S04]  /*0740*/  BSSY.RECONVERGENT B2, `(.L_x_8) ;  /* 0x000001a000027945 */ /* 0x000fe80003800200 */
[----:B------:R-:W-:Y:S05]  /*0750*/  @P2 BRA `(.L_x_9) ;  /* 0x0000000000602947 */ /* 0x000fea0003800000 */
[----:B------:R-:W2:Y:S04]  /*0760*/  LDG.E R0, desc[UR6][R8.64] ;  /* 0x0000000608007981 */ /* 0x000ea8000c1e1900 */
[----:B0-----:R-:W2:Y:S04]  /*0770*/  LDG.E R3, desc[UR6][R10.64+0x4] ;  /* 0x000004060a037981 */ /* 0x001ea8000c1e1900 */
        /* <DEDUP_REMOVED lines=10> */
[----:B-----5:R-:W-:-:S04]  /*0820*/  FADD R0, R0, R19 ;  /* 0x0000001300007221 */ /* 0x020fc80000000000 */
[----:B------:R-:W-:Y:S01]  /*0830*/  FADD R3, R0, R21 ;  /* 0x0000001500037221 */ /* 0x000fe20000000000 */
[----:B------:R-:W-:-:S03]  /*0840*/  FFMA R0, R16, R15, 0.16666667163372039795 ;  /* 0x3e2aaaab10007423 */ /* 0x000fc6000000000f */
[----:B------:R-:W0:Y:S01]  /*0850*/  FCHK P0, R3, 6 ;  /* 0x40c0000003007902 */ /* 0x000e220000000000 */
[----:B------:R-:W-:-:S04]  /*0860*/  FFMA R16, R0, R3, RZ ;  /* 0x0000000300107223 */ /* 0x000fc800000000ff */
[----:B------:R-:W-:-:S04]  /*0870*/  FFMA R15, R16, -6, R3 ;  /* 0xc0c00000100f7823 */ /* 0x000fc80000000003 */
[----:B------:R-:W-:Y:S01]  /*0880*/  FFMA R15, R0, R15, R16 ;  /* 0x0000000f000f7223 */ /* 0x000fe20000000010 */
[----:B0-----:R-:W-:Y:S06]  /*0890*/  @!P0 BRA `(.L_x_11) ;  /* 0x0000000000088947 */ /* 0x001fec0003800000 */
[----:B------:R-:W-:-:S07]  /*08a0*/  MOV R16, 0x8c0 ;  /* 0x000008c000107802 */ /* 0x000fce0000000f00 */
[----:B------:R-:W-:Y:S05]  /*08b0*/  CALL.REL.NOINC `($__internal_0_$__cuda_sm3x_div_rn_noftz_f32_slowpath) ;  /* 0x0000001400fc7944 */ /* 0x000fea0003c00000 */
.L_x_11:
[----:B------:R-:W-:Y:S05]  /*08c0*/  BSYNC.RECONVERGENT B3 ;  /* 0x0000000000037941 */ /* 0x000fea0003800200 */
.L_x_10:
[----:B------:R1:W-:Y:S02]  /*08d0*/  STG.E desc[UR6][R12.64], R15 ;  /* 0x0000000f0c007986 */ /* 0x0003e4000c101906 */
.L_x_9:
[----:B------:R-:W-:Y:S05]  /*08e0*/  BSYNC.RECONVERGENT B2 ;  /* 0x0000000000027941 */ /* 0x000fea0003800200 */
.L_x_8:
[----:B------:R-:W-:Y:S01]  /*08f0*/  BAR.SYNC.DEFER_BLOCKING 0x0 ;  /* 0x0000000000007b1d */ /* 0x000fe20000010000 */
[----:B------:R-:W-:-:S13]  /*0900*/  ISETP.NE.AND P0, PT, R2, RZ, PT ;  /* 0x000000ff0200720c */ /* 0x000fda0003f05270 */
[----:B------:R-:W-:Y:S05]  /*0910*/  @P0 BRA `(.L_x_12) ;  /* 0x0000000000340947 */ /* 0x000fea0003800000 */
[----:B------:R-:W2:Y:S01]  /*0920*/  S2R R0, SR_LANEID ;  /* 0x0000000000007919 */ /* 0x000ea20000000000 */
[----:B0-----:R-:W0:Y:S01]  /*0930*/  LDC.64 R16, c[0x4][RZ] ;  /* 0x01000000ff107b82 */ /* 0x001e220000000a00 */
[----:B------:R-:W-:Y:S02]  /*0940*/  VOTEU.ANY UR4, UPT, PT ;  /* 0x0000000000047886 */ /* 0x000fe400038e0100 */
[----:B------:R-:W-:Y:S02]  /*0950*/  UFLO.U32 UR5, UR4 ;  /* 0x00000004000572bd */ /* 0x000fe400080e0000 */
[----:B------:R-:W-:-:S06]  /*0960*/  UPOPC UR4, UR4 ;  /* 0x00000004000472bf */ /* 0x000fcc0008000000 */
[----:B------:R-:W-:Y:S02]  /*0970*/  IADD3 R3, PT, PT, RZ, -UR4, RZ ;  /* 0x80000004ff037c10 */ /* 0x000fe4000fffe0ff */
[----:B--2---:R-:W-:-:S13]  /*0980*/  ISETP.EQ.U32.AND P0, PT, R0, UR5, PT ;  /* 0x0000000500007c0c */ /* 0x004fda000bf02070 */
[----:B0-----:R0:W-:Y:S02]  /*0990*/  @P0 REDG.E.ADD.STRONG.GPU desc[UR6][R16.64], R3 ;  /* 0x000000031000098e */ /* 0x0011e4000c12e106 */
.L_x_13:
[----:B------:R-:W-:Y:S01]  /*09a0*/  CS2R R18, SRZ ;  /* 0x0000000000127805 */ /* 0x000fe2000001ff00 */
[----:B------:R-:W-:Y:S05]  /*09b0*/  YIELD ;  /* 0x0000000000007946 */ /* 0x000fea0003800000 */
[----:B------:R-:W2:Y:S02]  /*09c0*/  ATOMG.E.CAS.STRONG.GPU PT, R0, [R16], R18, R19 ;  /* 0x00000012100073a9 */ /* 0x000ea400001ee113 */
[----:B--2---:R-:W-:-:S13]  /*09d0*/  ISETP.NE.AND P0, PT, R0, RZ, PT ;  /* 0x000000ff0000720c */ /* 0x004fda0003f05270 */
[----:B------:R-:W-:Y:S05]  /*09e0*/  @P0 BRA `(.L_x_13) ;  /* 0xfffffffc00ec0947 */ /* 0x000fea000383ffff */
.L_x_12:
[----:B------:R-:W-:Y:S05]  /*09f0*/  WARPSYNC.ALL ;  /* 0x0000000000007948 */ /* 0x000fea0003800000 */
[----:B------:R-:W-:Y:S06]  /*0a00*/  BAR.SYNC.DEFER_BLOCKING 0x0 ;  /* 0x0000000000007b1d */ /* 0x000fec0000010000 */
[----:B------:R-:W-:Y:S04]  /*0a10*/  BSSY.RECONVERGENT B2, `(.L_x_14) ;  /* 0x000001a000027945 */ /* 0x000fe80003800200 */
[----:B------:R-:W-:Y:S05]  /*0a20*/  @P2 BRA `(.L_x_15) ;  /* 0x0000000000602947 */ /* 0x000fea0003800000 */
[----:B------:R-:W2:Y:S04]  /*0a30*/  LDG.E R0, desc[UR6][R8.64] ;  /* 0x0000000608007981 */ /* 0x000ea8000c1e1900 */
[----:B0-----:R-:W2:Y:S04]  /*0a40*/  LDG.E R3, desc[UR6][R10.64+0x4] ;  /* 0x000004060a037981 */ /* 0x001ea8000c1e1900 */
[----:B-1----:R-:W3:Y:S04]  /*0a50*/  LDG.E R15, desc[UR6][R6.64] ;  /* 0x00000006060f7981 */ /* 0x002ee8000c1e1900 */
[----:B------:R-:W4:Y:S04]  /*0a60*/  LDG.E R17, desc[UR6][R10.64+0x800] ;  /* 0x000800060a117981 */ /* 0x000f28000c1e1900 */
[----:B------:R-:W5:Y:S04]  /*0a70*/  LDG.E R19, desc[UR6][R4.64] ;  /* 0x0000000604137981 */ /* 0x000f68000c1e1900 */
[----:B------:R-:W5:Y:S01]  /*0a80*/  LDG.E R21, desc[UR6][R10.64+0x100000] ;  /* 0x100000060a157981 */ /* 0x000f62000c1e1900 */
[----:B------:R-:W-:Y:S01]  /*0a90*/  BSSY.RECONVERGENT B3, `(.L_x_16) ;  /* 0x0000010000037945 */ /* 0x000fe20003800200 */
[----:B--2---:R-:W-:-:S04]  /*0aa0*/  FADD R0, R0, R3 ;  /* 0x0000000300007221 */ /* 0x004fc80000000000 */
[----:B---3--:R-:W-:Y:S01]  /*0ab0*/  FADD R0, R0, R15 ;  /* 0x0000000f00007221 */ /* 0x008fe20000000000 */
[----:B------:R-:W-:-:S03]  /*0ac0*/  HFMA2 R15, -RZ, RZ, 1.541015625, -0.052093505859375 ;  /* 0x3e2aaaabff0f7431 */ /* 0x000fc600000001ff */
[----:B----4-:R-:W-:-:S04]  /*0ad0*/  FADD R0, R0, R17 ;  /* 0x0000001100007221 */ /* 0x010fc80000000000 */
[----:B-----5:R-:W-:Y:S01]  /*0ae0*/  FADD R0, R0, R19 ;  /* 0x0000001300007221 */ /* 0x020fe20000000000 */
[----:B------:R-:W-:-:S03]  /*0af0*/  FFMA R16, R15, -R14, 1 ;  /* 0x3f8000000f107423 */ /* 0x000fc6000000080e */
        /* <DEDUP_REMOVED lines=9> */
.L_x_17:
[----:B------:R-:W-:Y:S05]  /*0b90*/  BSYNC.RECONVERGENT B3 ;  /* 0x0000000000037941 */ /* 0x000fea0003800200 */
.L_x_16:
[----:B------:R2:W-:Y:S02]  /*0ba0*/  STG.E desc[UR6][R12.64], R15 ;  /* 0x0000000f0c007986 */ /* 0x0005e4000c101906 */
.L_x_15:
[----:B------:R-:W-:Y:S05]  /*0bb0*/  BSYNC.RECONVERGENT B2 ;  /* 0x0000000000027941 */ /* 0x000fea0003800200 */
.L_x_14:
[----:B------:R-:W-:Y:S01]  /*0bc0*/  BAR.SYNC.DEFER_BLOCKING 0x0 ;  /* 0x0000000000007b1d */ /* 0x000fe20000010000 */
[----:B------:R-:W-:-:S13]  /*0bd0*/  ISETP.NE.AND P0, PT, R2, RZ, PT ;  /* 0x000000ff0200720c */ /* 0x000fda0003f05270 */
[----:B------:R-:W-:Y:S05]  /*0be0*/  @P0 BRA `(.L_x_18) ;  /* 0x0000000000340947 */ /* 0x000fea0003800000 */
[----:B------:R-:W3:Y:S01]  /*0bf0*/  S2R R0, SR_LANEID ;  /* 0x0000000000007919 */ /* 0x000ee20000000000 */
[----:B0-----:R-:W0:Y:S01]  /*0c00*/  LDC.64 R16, c[0x4][RZ] ;  /* 0x01000000ff107b82 */ /* 0x001e220000000a00 */
[----:B------:R-:W-:Y:S02]  /*0c10*/  VOTEU.ANY UR4, UPT, PT ;  /* 0x0000000000047886 */ /* 0x000fe400038e0100 */
[----:B------:R-:W-:Y:S02]  /*0c20*/  UFLO.U32 UR5, UR4 ;  /* 0x00000004000572bd */ /* 0x000fe400080e0000 */
[----:B------:R-:W-:-:S06]  /*0c30*/  UPOPC UR4, UR4 ;  /* 0x00000004000472bf */ /* 0x000fcc0008000000 */
[----:B------:R-:W-:Y:S02]  /*0c40*/  IADD3 R3, PT, PT, RZ, -UR4, RZ ;  /* 0x80000004ff037c10 */ /* 0x000fe4000fffe0ff */
[----:B---3--:R-:W-:-:S13]  /*0c50*/  ISETP.EQ.U32.AND P0, PT, R0, UR5, PT ;  /* 0x0000000500007c0c */ /* 0x008fda000bf02070 */
[----:B0-----:R0:W-:Y:S02]  /*0c60*/  @P0 REDG.E.ADD.STRONG.GPU desc[UR6][R16.64], R3 ;  /* 0x000000031000098e */ /* 0x0011e4000c12e106 */
.L_x_19:
[----:B------:R-:W-:Y:S01]  /*0c70*/  CS2R R18, SRZ ;  /* 0x0000000000127805 */ /* 0x000fe2000001ff00 */
[----:B------:R-:W-:Y:S05]  /*0c80*/  YIELD ;  /* 0x0000000000007946 */ /* 0x000fea0003800000 */
[----:B------:R-:W3:Y:S02]  /*0c90*/  ATOMG.E.CAS.STRONG.GPU PT, R0, [R16], R18, R19 ;  /* 0x00000012100073a9 */ /* 0x000ee400001ee113 */
[----:B---3--:R-:W-:-:S13]  /*0ca0*/  ISETP.NE.AND P0, PT, R0, RZ, PT ;  /* 0x000000ff0000720c */ /* 0x008fda0003f05270 */
[----:B------:R-:W-:Y:S05]  /*0cb0*/  @P0 BRA `(.L_x_19) ;  /* 0xfffffffc00ec0947 */ /* 0x000fea000383ffff */
.L_x_18:
[----:B------:R-:W-:Y:S05]  /*0cc0*/  WARPSYNC.ALL ;  /* 0x0000000000007948 */ /* 0x000fea0003800000 */
[----:B------:R-:W-:Y:S06]  /*0cd0*/  BAR.SYNC.DEFER_BLOCKING 0x0 ;  /* 0x0000000000007b1d */ /* 0x000fec0000010000 */
[----:B------:R-:W-:Y:S04]  /*0ce0*/  BSSY.RECONVERGENT B2, `(.L_x_20) ;  /* 0x000001a000027945 */ /* 0x000fe80003800200 */
[----:B------:R-:W-:Y:S05]  /*0cf0*/  @P2 BRA `(.L_x_21) ;  /* 0x0000000000602947 */ /* 0x000fea0003800000 */
[----:B------:R-:W3:Y:S04]  /*0d00*/  LDG.E R0, desc[UR6][R8.64] ;  /* 0x0000000608007981 */ /* 0x000ee8000c1e1900 */
[----:B0-----:R-:W3:Y:S04]  /*0d10*/  LDG.E R3, desc[UR6][R10.64+0x4] ;  /* 0x000004060a037981 */ /* 0x001ee8000c1e1900 */
[----:B-12---:R-:W2:Y:S04]  /*0d20*/  LDG.E R15, desc[UR6][R6.64] ;  /* 0x00000006060f7981 */ /* 0x006ea8000c1e1900 */
[----:B------:R-:W4:Y:S04]  /*0d30*/  LDG.E R17, desc[UR6][R10.64+0x800] ;  /* 0x000800060a117981 */ /* 0x000f28000c1e1900 */
[----:B------:R-:W5:Y:S04]  /*0d40*/  LDG.E R19, desc[UR6][R4.64] ;  /* 0x0000000604137981 */ /* 0x000f68000c1e1900 */
[----:B------:R-:W5:Y:S01]  /*0d50*/  LDG.E R21, desc[UR6][R10.64+0x100000] ;  /* 0x100000060a157981 */ /* 0x000f62000c1e1900 */
[----:B------:R-:W-:Y:S01]  /*0d60*/  BSSY.RECONVERGENT B3, `(.L_x_22) ;  /* 0x0000010000037945 */ /* 0x000fe20003800200 */
[----:B---3--:R-:W-:-:S04]  /*0d70*/  FADD R0, R0, R3 ;  /* 0x0000000300007221 */ /* 0x008fc80000000000 */
[----:B--2---:R-:W-:Y:S01]  /*0d80*/  FADD R0, R0, R15 ;  /* 0x0000000f00007221 */ /* 0x004fe20000000000 */
        /* <DEDUP_REMOVED lines=13> */
.L_x_23:
[----:B------:R-:W-:Y:S05]  /*0e60*/  BSYNC.RECONVERGENT B3 ;  /* 0x0000000000037941 */ /* 0x000fea0003800200 */
.L_x_22:
[----:B------:R3:W-:Y:S02]  /*0e70*/  STG.E desc[UR6][R12.64], R15 ;  /* 0x0000000f0c007986 */ /* 0x0007e4000c101906 */
.L_x_21:
[----:B------:R-:W-:Y:S05]  /*0e80*/  BSYNC.RECONVERGENT B2 ;  /* 0x0000000000027941 */ /* 0x000fea0003800200 */
.L_x_20:
[----:B------:R-:W-:Y:S01]  /*0e90*/  BAR.SYNC.DEFER_BLOCKING 0x0 ;  /* 0x0000000000007b1d */ /* 0x000fe20000010000 */
[----:B------:R-:W-:-:S13]  /*0ea0*/  ISETP.NE.AND P0, PT, R2, RZ, PT ;  /* 0x000000ff0200720c */ /* 0x000fda0003f05270 */
[----:B------:R-:W-:Y:S05]  /*0eb0*/  @P0 BRA `(.L_x_24) ;  /* 0x0000000000340947 */ /* 0x000fea0003800000 */
[----:B------:R-:W4:Y:S01]  /*0ec0*/  S2R R0, SR_LANEID ;  /* 0x0000000000007919 */ /* 0x000f220000000000 */
[----:B0-----:R-:W0:Y:S01]  /*0ed0*/  LDC.64 R16, c[0x4][RZ] ;  /* 0x01000000ff107b82 */ /* 0x001e220000000a00 */
[----:B------:R-:W-:Y:S02]  /*0ee0*/  VOTEU.ANY UR4, UPT, PT ;  /* 0x0000000000047886 */ /* 0x000fe400038e0100 */
[----:B------:R-:W-:Y:S02]  /*0ef0*/  UFLO.U32 UR5, UR4 ;  /* 0x00000004000572bd */ /* 0x000fe400080e0000 */
[----:B------:R-:W-:-:S06]  /*0f00*/  UPOPC UR4, UR4 ;  /* 0x00000004000472bf */ /* 0x000fcc0008000000 */
[----:B------:R-:W-:Y:S02]  /*0f10*/  IADD3 R3, PT, PT, RZ, -UR4, RZ ;  /* 0x80000004ff037c10 */ /* 0x000fe4000fffe0ff */
[----:B----4-:R-:W-:-:S13]  /*0f20*/  ISETP.EQ.U32.AND P0, PT, R0, UR5, PT ;  /* 0x0000000500007c0c */ /* 0x010fda000bf02070 */
[----:B0-----:R0:W-:Y:S02]  /*0f30*/  @P0 REDG.E.ADD.STRONG.GPU desc[UR6][R16.64], R3 ;  /* 0x000000031000098e */ /* 0x0011e4000c12e106 */
.L_x_25:
[----:B------:R-:W-:Y:S01]  /*0f40*/  CS2R R18, SRZ ;  /* 0x0000000000127805 */ /* 0x000fe2000001ff00 */
[----:B------:R-:W-:Y:S05]  /*0f50*/  YIELD ;  /* 0x0000000000007946 */ /* 0x000fea0003800000 */
[----:B------:R-:W4:Y:S02]  /*0f60*/  ATOMG.E.CAS.STRONG.GPU PT, R0, [R16], R18, R19 ;  /* 0x00000012100073a9 */ /* 0x000f2400001ee113 */
[----:B----4-:R-:W-:-:S13]  /*0f70*/  ISETP.NE.AND P0, PT, R0, RZ, PT ;  /* 0x000000ff0000720c */ /* 0x010fda0003f05270 */
[----:B------:R-:W-:Y:S05]  /*0f80*/  @P0 BRA `(.L_x_25) ;  /* 0xfffffffc00ec0947 */ /* 0x000fea000383ffff */
.L_x_24:
[----:B------:R-:W-:Y:S05]  /*0f90*/  WARPSYNC.ALL ;  /* 0x0000000000007948 */ /* 0x000fea0003800000 */
[----:B------:R-:W-:Y:S06]  /*0fa0*/  BAR.SYNC.DEFER_BLOCKING 0x0 ;  /* 0x0000000000007b1d */ /* 0x000fec0000010000 */
[----:B------:R-:W-:Y:S04]  /*0fb0*/  BSSY.RECONVERGENT B2, `(.L_x_26) ;  /* 0x000001a000027945 */ /* 0x000fe80003800200 */
[----:B------:R-:W-:Y:S05]  /*0fc0*/  @P2 BRA `(.L_x_27) ;  /* 0x0000000000602947 */ /* 0x000fea0003800000 */
[----:B------:R-:W4:Y:S04]  /*0fd0*/  LDG.E R0, desc[UR6][R8.64] ;  /* 0x0000000608007981 */ /* 0x000f28000c1e1900 */
[----:B0-----:R-:W4:Y:S04]  /*0fe0*/  LDG.E R3, desc[UR6][R10.64+0x4] ;  /* 0x000004060a037981 */ /* 0x001f28000c1e1900 */
[----:B-123--:R-:W2:Y:S04]  /*0ff0*/  LDG.E R15, desc[UR6][R6.64] ;  /* 0x00000006060f7981 */ /* 0x00eea8000c1e1900 */
[----:B------:R-:W3:Y:S04]  /*1000*/  LDG.E R17, desc[UR6][R10.64+0x800] ;  /* 0x000800060a117981 */ /* 0x000ee8000c1e1900 */
[----:B------:R-:W5:Y:S04]  /*1010*/  LDG.E R19, desc[UR6][R4.64] ;  /* 0x0000000604137981 */ /* 0x000f68000c1e1900 */
[----:B------:R-:W5:Y:S01]  /*1020*/  LDG.E R21, desc[UR6][R10.64+0x100000] ;  /* 0x100000060a157981 */ /* 0x000f62000c1e1900 */
[----:B------:R-:W-:Y:S01]  /*1030*/  BSSY.RECONVERGENT B3, `(.L_x_28) ;  /* 0x0000010000037945 */ /* 0x000fe20003800200 */
[----:B----4-:R-:W-:-:S04]  /*1040*/  FADD R0, R0, R3 ;  /* 0x0000000300007221 */ /* 0x010fc80000000000 */
[----:B--2---:R-:W-:Y:S01]  /*1050*/  FADD R0, R0, R15 ;  /* 0x0000000f00007221 */ /* 0x004fe20000000000 */
[----:B------:R-:W-:-:S03]  /*1060*/  HFMA2 R15, -RZ, RZ, 1.541015625, -0.052093505859375 ;  /* 0x3e2aaaabff0f7431 */ /* 0x000fc600000001ff */
[----:B---3--:R-:W-:-:S04]  /*1070*/  FADD R0, R0, R17 ;  /* 0x0000001100007221 */ /* 0x008fc80000000000 */
        /* <DEDUP_REMOVED lines=11> */
.L_x_29:
[----:B------:R-:W-:Y:S05]  /*1130*/  BSYNC.RECONVERGENT B3 ;  /* 0x0000000000037941 */ /* 0x000fea0003800200 */
.L_x_28:
[----:B------:R4:W-:Y:S02]  /*1140*/  STG.E desc[UR6][R12.64], R15 ;  /* 0x0000000f0c007986 */ /* 0x0009e4000c101906 */
.L_x_27:
[----:B------:R-:W-:Y:S05]  /*1150*/  BSYNC.RECONVERGENT B2 ;  /* 0x0000000000027941 */ /* 0x000fea0003800200 */
.L_x_26:
[----:B------:R-:W-:Y:S01]  /*1160*/  BAR.SYNC.DEFER_BLOCKING 0x0 ;  /* 0x0000000000007b1d */ /* 0x000fe20000010000 */
[----:B------:R-:W-:-:S13]  /*1170*/  ISETP.NE.AND P0, PT, R2, RZ, PT ;  /* 0x000000ff0200720c */ /* 0x000fda0003f05270 */
[----:B------:R-:W-:Y:S05]  /*1180*/  @P0 BRA `(.L_x_30) ;  /* 0x0000000000340947 */ /* 0x000fea0003800000 */
[----:B------:R-:W5:Y:S01]  /*1190*/  S2R R0, SR_LANEID ;  /* 0x0000000000007919 */ /* 0x000f620000000000 */
[----:B0-----:R-:W0:Y:S01]  /*11a0*/  LDC.64 R16, c[0x4][RZ] ;  /* 0x01000000ff107b82 */ /* 0x001e220000000a00 */
[----:B------:R-:W-:Y:S02]  /*11b0*/  VOTEU.ANY UR4, UPT, PT ;  /* 0x0000000000047886 */ /* 0x000fe400038e0100 */
[----:B------:R-:W-:Y:S02]  /*11c0*/  UFLO.U32 UR5, UR4 ;  /* 0x00000004000572bd */ /* 0x000fe400080e0000 */
[----:B------:R-:W-:-:S06]  /*11d0*/  UPOPC UR4, UR4 ;  /* 0x00000004000472bf */ /* 0x000fcc0008000000 */
[----:B------:R-:W-:Y:S02]  /*11e0*/  IADD3 R3, PT, PT, RZ, -UR4, RZ ;  /* 0x80000004ff037c10 */ /* 0x000fe4000fffe0ff */
[----:B-----5:R-:W-:-:S13]  /*11f0*/  ISETP.EQ.U32.AND P0, PT, R0, UR5, PT ;  /* 0x0000000500007c0c */ /* 0x020fda000bf02070 */
[----:B0-----:R0:W-:Y:S02]  /*1200*/  @P0 REDG.E.ADD.STRONG.GPU desc[UR6][R16.64], R3 ;  /* 0x000000031000098e */ /* 0x0011e4000c12e106 */
.L_x_31:
[----:B------:R-:W-:Y:S01]  /*1210*/  CS2R R18, SRZ ;  /* 0x0000000000127805 */ /* 0x000fe2000001ff00 */
[----:B------:R-:W-:Y:S05]  /*1220*/  YIELD ;  /* 0x0000000000007946 */ /* 0x000fea0003800000 */
[----:B------:R-:W5:Y:S02]  /*1230*/  ATOMG.E.CAS.STRONG.GPU PT, R0, [R16], R18, R19 ;  /* 0x00000012100073a9 */ /* 0x000f6400001ee113 */
[----:B-----5:R-:W-:-:S13]  /*1240*/  ISETP.NE.AND P0, PT, R0, RZ, PT ;  /* 0x000000ff0000720c */ /* 0x020fda0003f05270 */
[----:B------:R-:W-:Y:S05]  /*1250*/  @P0 BRA `(.L_x_31) ;  /* 0xfffffffc00ec0947 */ /* 0x000fea000383ffff */
.L_x_30:
[----:B------:R-:W-:Y:S05]  /*1260*/  WARPSYNC.ALL ;  /* 0x0000000000007948 */ /* 0x000fea0003800000 */
[----:B------:R-:W-:Y:S06]  /*1270*/  BAR.SYNC.DEFER_BLOCKING 0x0 ;  /* 0x0000000000007b1d */ /* 0x000fec0000010000 */
[----:B------:R-:W-:Y:S04]  /*1280*/  BSSY.RECONVERGENT B2, `(.L_x_32) ;  /* 0x000001a000027945 */ /* 0x000fe80003800200 */
[----:B------:R-:W-:Y:S05]  /*1290*/  @P2 BRA `(.L_x_33) ;  /* 0x0000000000602947 */ /* 0x000fea0003800000 */
[----:B------:R-:W5:Y:S04]  /*12a0*/  LDG.E R0, desc[UR6][R8.64] ;  /* 0x0000000608007981 */ /* 0x000f68000c1e1900 */
[----:B0-----:R-:W5:Y:S04]  /*12b0*/  LDG.E R3, desc[UR6][R10.64+0x4] ;  /* 0x000004060a037981 */ /* 0x001f68000c1e1900 */
[----:B-1234-:R-:W2:Y:S04]  /*12c0*/  LDG.E R15, desc[UR6][R6.64] ;  /* 0x00000006060f7981 */ /* 0x01eea8000c1e1900 */
[----:B------:R-:W3:Y:S04]  /*12d0*/  LDG.E R17, desc[UR6][R10.64+0x800] ;  /* 0x000800060a117981 */ /* 0x000ee8000c1e1900 */
[----:B------:R-:W4:Y:S04]  /*12e0*/  LDG.E R19, desc[UR6][R4.64] ;  /* 0x0000000604137981 */ /* 0x000f28000c1e1900 */
[----:B------:R-:W4:Y:S01]  /*12f0*/  LDG.E R21, desc[UR6][R10.64+0x100000] ;  /* 0x100000060a157981 */ /* 0x000f22000c1e1900 */
[----:B------:R-:W-:Y:S01]  /*1300*/  BSSY.RECONVERGENT B3, `(.L_x_34) ;  /* 0x0000010000037945 */ /* 0x000fe20003800200 */
[----:B-----5:R-:W-:-:S04]  /*1310*/  FADD R0, R0, R3 ;  /* 0x0000000300007221 */ /* 0x020fc80000000000 */
[----:B--2---:R-:W-:Y:S01]  /*1320*/  FADD R0, R0, R15 ;  /* 0x0000000f00007221 */ /* 0x004fe20000000000 */
[----:B------:R-:W-:-:S03]  /*1330*/  IMAD.MOV.U32 R15, RZ, RZ, 0x3e2aaaab ;  /* 0x3e2aaaabff0f7424 */ /* 0x000fc600078e00ff */
[----:B---3--:R-:W-:Y:S01]  /*1340*/  FADD R0, R0, R17 ;  /* 0x0000001100007221 */ /* 0x008fe20000000000 */
[----:B------:R-:W-:-:S03]  /*1350*/  FFMA R16, R15, -R14, 1 ;  /* 0x3f8000000f107423 */ /* 0x000fc6000000080e */
[----:B----4-:R-:W-:-:S04]  /*1360*/  FADD R0, R0, R19 ;  /* 0x0000001300007221 */ /* 0x010fc80000000000 */
        /* <DEDUP_REMOVED lines=9> */
.L_x_35:
[----:B------:R-:W-:Y:S05]  /*1400*/  BSYNC.RECONVERGENT B3 ;  /* 0x0000000000037941 */ /* 0x000fea0003800200 */
.L_x_34:
[----:B------:R0:W-:Y:S02]  /*1410*/  STG.E desc[UR6][R12.64], R15 ;  /* 0x0000000f0c007986 */ /* 0x0001e4000c101906 */
.L_x_33:
[----:B------:R-:W-:Y:S05]  /*1420*/  BSYNC.RECONVERGENT B2 ;  /* 0x0000000000027941 */ /* 0x000fea0003800200 */
.L_x_32:
        /* <DEDUP_REMOVED lines=11> */
.L_x_37:
[----:B------:R-:W-:Y:S01]  /*14e0*/  CS2R R18, SRZ ;  /* 0x0000000000127805 */ /* 0x000fe2000001ff00 */
[----:B------:R-:W-:Y:S05]  /*14f0*/  YIELD ;  /* 0x0000000000007946 */ /* 0x000fea0003800000 */
[----:B------:R-:W5:Y:S02]  /*1500*/  ATOMG.E.CAS.STRONG.GPU PT, R0, [R16], R18, R19 ;  /* 0x00000012100073a9 */ /* 0x000f6400001ee113 */
[----:B-----5:R-:W-:-:S13]  /*1510*/  ISETP.NE.AND P0, PT, R0, RZ, PT ;  /* 0x000000ff0000720c */ /* 0x020fda0003f05270 */
[----:B------:R-:W-:Y:S05]  /*1520*/  @P0 BRA `(.L_x_37) ;  /* 0xfffffffc00ec0947 */ /* 0x000fea000383ffff */
.L_x_36:
        /* <DEDUP_REMOVED lines=13> */
[----:B------:R-:W-:-:S03]  /*1600*/  HFMA2 R15, -RZ, RZ, 1.541015625, -0.052093505859375 ;  /* 0x3e2aaaabff0f7431 */ /* 0x000fc600000001ff */
[----:B---3--:R-:W-:-:S04]  /*1610*/  FADD R0, R0, R17 ;  /* 0x0000001100007221 */ /* 0x008fc80000000000 */
[----:B----4-:R-:W-:Y:S01]  /*1620*/  FADD R0, R0, R19 ;  /* 0x0000001300007221 */ /* 0x010fe20000000000 */
        /* <DEDUP_REMOVED lines=10> */
.L_x_41:
[----:B------:R-:W-:Y:S05]  /*16d0*/  BSYNC.RECONVERGENT B3 ;  /* 0x0000000000037941 */ /* 0x000fea0003800200 */
.L_x_40:
[----:B------:R0:W-:Y:S02]  /*16e0*/  STG.E desc[UR6][R12.64], R15 ;  /* 0x0000000f0c007986 */ /* 0x0001e4000c101906 */
.L_x_39:
[----:B------:R-:W-:Y:S05]  /*16f0*/  BSYNC.RECONVERGENT B2 ;  /* 0x0000000000027941 */ /* 0x000fea0003800200 */
.L_x_38:
        /* <DEDUP_REMOVED lines=11> */
.L_x_43:
[----:B------:R-:W-:Y:S01]  /*17b0*/  CS2R R18, SRZ ;  /* 0x0000000000127805 */ /* 0x000fe2000001ff00 */
[----:B------:R-:W-:Y:S05]  /*17c0*/  YIELD ;  /* 0x0000000000007946 */ /* 0x000fea0003800000 */
[----:B------:R-:W5:Y:S02]  /*17d0*/  ATOMG.E.CAS.STRONG.GPU PT, R0, [R16], R18, R19 ;  /* 0x00000012100073a9 */ /* 0x000f6400001ee113 */
[----:B-----5:R-:W-:-:S13]  /*17e0*/  ISETP.NE.AND P0, PT, R0, RZ, PT ;  /* 0x000000ff0000720c */ /* 0x020fda0003f05270 */
[----:B------:R-:W-:Y:S05]  /*17f0*/  @P0 BRA `(.L_x_43) ;  /* 0xfffffffc00ec0947 */ /* 0x000fea000383ffff */
.L_x_42:
        /* <DEDUP_REMOVED lines=26> */
.L_x_47:
[----:B------:R-:W-:Y:S05]  /*19a0*/  BSYNC.RECONVERGENT B3 ;  /* 0x0000000000037941 */ /* 0x000fea0003800200 */
.L_x_46:
[----:B------:R0:W-:Y:S02]  /*19b0*/  STG.E desc[UR6][R12.64], R15 ;  /* 0x0000000f0c007986 */ /* 0x0001e4000c101906 */
.L_x_45:
[----:B------:R-:W-:Y:S05]  /*19c0*/  BSYNC.RECONVERGENT B2 ;  /* 0x0000000000027941 */ /* 0x000fea0003800200 */
.L_x_44:
        /* <DEDUP_REMOVED lines=8> */
[----:B------:R-:W-:Y:S01]  /*1a50*/  IMAD R3, RZ, RZ, -UR4 ;  /* 0x80000004ff037e24 */ /* 0x000fe2000f8e02ff */
[----:B-----5:R-:W-:-:S13]  /*1a60*/  ISETP.EQ.U32.AND P0, PT, R0, UR5, PT ;  /* 0x0000000500007c0c */ /* 0x020fda000bf02070 */
[----:B0-----:R0:W-:Y:S02]  /*1a70*/  @P0 REDG.E.ADD.STRONG.GPU desc[UR6][R16.64], R3 ;  /* 0x000000031000098e */ /* 0x0011e4000c12e106 */
.L_x_49:
[----:B------:R-:W-:Y:S01]  /*1a80*/  CS2R R18, SRZ ;  /* 0x0000000000127805 */ /* 0x000fe2000001ff00 */
[----:B------:R-:W-:Y:S05]  /*1a90*/  YIELD ;  /* 0x0000000000007946 */ /* 0x000fea0003800000 */
[----:B------:R-:W5:Y:S02]  /*1aa0*/  ATOMG.E.CAS.STRONG.GPU PT, R0, [R16], R18, R19 ;  /* 0x00000012100073a9 */ /* 0x000f6400001ee113 */
[----:B-----5:R-:W-:-:S13]  /*1ab0*/  ISETP.NE.AND P0, PT, R0, RZ, PT ;  /* 0x000000ff0000720c */ /* 0x020fda0003f05270 */
[----:B------:R-:W-:Y:S05]  /*1ac0*/  @P0 BRA `(.L_x_49) ;  /* 0xfffffffc00ec0947 */ /* 0x000fea000383ffff */
.L_x_48:
        /* <DEDUP_REMOVED lines=26> */
.L_x_53:
[----:B------:R-:W-:Y:S05]  /*1c70*/  BSYNC.RECONVERGENT B3 ;  /* 0x0000000000037941 */ /* 0x000fea0003800200 */
.L_x_52:
[----:B------:R0:W-:Y:S02]  /*1c80*/  STG.E desc[UR6][R12.64], R15 ;  /* 0x0000000f0c007986 */ /* 0x0001e4000c101906 */
.L_x_51:
[----:B------:R-:W-:Y:S05]  /*1c90*/  BSYNC.RECONVERGENT B2 ;  /* 0x0000000000027941 */ /* 0x000fea0003800200 */
.L_x_50:
        /* <DEDUP_REMOVED lines=11> */
.L_x_55:
[----:B------:R-:W-:Y:S01]  /*1d50*/  CS2R R18, SRZ ;  /* 0x0000000000127805 */ /* 0x000fe2000001ff00 */
[----:B------:R-:W-:Y:S05]  /*1d60*/  YIELD ;  /* 0x0000000000007946 */ /* 0x000fea0003800000 */
[----:B------:R-:W5:Y:S02]  /*1d70*/  ATOMG.E.CAS.STRONG.GPU PT, R0, [R16], R18, R19 ;  /* 0x00000012100073a9 */ /* 0x000f6400001ee113 */
[----:B-----5:R-:W-:-:S13]  /*1d80*/  ISETP.NE.AND P0, PT, R0, RZ, PT ;  /* 0x000000ff0000720c */ /* 0x020fda0003f05270 */
[----:B------:R-:W-:Y:S05]  /*1d90*/  @P0 BRA `(.L_x_55) ;  /* 0xfffffffc00ec0947 */ /* 0x000fea000383ffff */
.L_x_54:
[----:B------:R-:W-:Y:S05]  /*1da0*/  WARPSYNC.ALL ;  /* 0x0000000000007948 */ /* 0x000fea0003800000 */
[----:B------:R-:W-:Y:S06]  /*1db0*/  BAR.SYNC.DEFER_BLOCKING 0x0 ;  /* 0x0000000000007b1d */ /* 0x000fec0000010000 */
[----:B------:R-:W-:Y:S04]  /*1dc0*/  BSSY.RECONVERGENT B2, `(.L_x_56) ;  /* 0x000001b000027945 */ /* 0x000fe80003800200 */
[----:B------:R-:W-:Y:S05]  /*1dd0*/  @P2 BRA `(.L_x_57) ;  /* 0x0000000000642947 */ /* 0x000fea0003800000 */
[----:B------:R-:W5:Y:S04]  /*1de0*/  LDG.E R8, desc[UR6][R8.64] ;  /* 0x0000000608087981 */ /* 0x000f68000c1e1900 */
[----:B0-----:R-:W5:Y:S04]  /*1df0*/  LDG.E R3, desc[UR6][R10.64+0x4] ;  /* 0x000004060a037981 */ /* 0x001f68000c1e1900 */
[----:B------:R-:W5:Y:S04]  /*1e00*/  LDG.E R6, desc[UR6][R6.64] ;  /* 0x0000000606067981 */ /* 0x000f68000c1e1900 */
[----:B------:R-:W5:Y:S04]  /*1e10*/  LDG.E R0, desc[UR6][R10.64+0x800] ;  /* 0x000800060a007981 */ /* 0x000f68000c1e1900 */
[----:B------:R-:W5:Y:S04]  /*1e20*/  LDG.E R5, desc[UR6][R4.64] ;  /* 0x0000000604057981 */ /* 0x000f68000c1e1900 */
[----:B-1234-:R-:W2:Y:S01]  /*1e30*/  LDG.E R15, desc[UR6][R10.64+0x100000] ;  /* 0x100000060a0f7981 */ /* 0x01eea2000c1e1900 */
[----:B------:R-:W-:Y:S01]  /*1e40*/  HFMA2 R17, -RZ, RZ, 1.541015625, -0.052093505859375 ;  /* 0x3e2aaaabff117431 */ /* 0x000fe200000001ff */
[----:B------:R-:W-:Y:S01]  /*1e50*/  BSSY.RECONVERGENT B3, `(.L_x_58) ;  /* 0x0000010000037945 */ /* 0x000fe20003800200 */
[----:B-----5:R-:W-:-:S03]  /*1e60*/  FADD R3, R8, R3 ;  /* 0x0000000308037221 */ /* 0x020fc60000000000 */
[----:B------:R-:W-:Y:S01]  /*1e70*/  FFMA R8, R17, -R14, 1 ;  /* 0x3f80000011087423 */ /* 0x000fe2000000080e */
[----:B------:R-:W-:-:S04]  /*1e80*/  FADD R3, R3, R6 ;  /* 0x0000000603037221 */ /* 0x000fc80000000000 */
[----:B------:R-:W-:-:S04]  /*1e90*/  FADD R0, R3, R0 ;  /* 0x0000000003007221 */ /* 0x000fc80000000000 */
[----:B------:R-:W-:-:S04]  /*1ea0*/  FADD R0, R0, R5 ;  /* 0x0000000500007221 */ /* 0x000fc80000000000 */
[----:B--2---:R-:W-:Y:S01]  /*1eb0*/  FADD R3, R0, R15 ;  /* 0x0000000f00037221 */ /* 0x004fe20000000000 */
        /* <DEDUP_REMOVED lines=8> */
[----:B------:R-:W-:-:S07]  /*1f40*/  MOV R5, R15 ;  /* 0x0000000f00057202 */ /* 0x000fce0000000f00 */
.L_x_59:
[----:B------:R-:W-:Y:S05]  /*1f50*/  BSYNC.RECONVERGENT B3 ;  /* 0x0000000000037941 */ /* 0x000fea0003800200 */
.L_x_58:
[----:B------:R0:W-:Y:S02]  /*1f60*/  STG.E desc[UR6][R12.64], R5 ;  /* 0x000000050c007986 */ /* 0x0001e4000c101906 */
.L_x_57:
[----:B------:R-:W-:Y:S05]  /*1f70*/  BSYNC.RECONVERGENT B2 ;  /* 0x0000000000027941 */ /* 0x000fea0003800200 */
.L_x_56:
        /* <DEDUP_REMOVED lines=11> */
.L_x_61:
[----:B0-----:R-:W-:Y:S01]  /*2030*/  CS2R R4, SRZ ;  /* 0x0000000000047805 */ /* 0x001fe2000001ff00 */
[----:B------:R-:W-:Y:S05]  /*2040*/  YIELD ;  /* 0x0000000000007946 */ /* 0x000fea0003800000 */
[----:B------:R-:W5:Y:S02]  /*2050*/  ATOMG.E.CAS.STRONG.GPU PT, R0, [R2], R4, R5 ;  /* 0x00000004020073a9 */ /* 0x000f6400001ee105 */
[----:B-----5:R-:W-:-:S13]  /*2060*/  ISETP.NE.AND P0, PT, R0, RZ, PT ;  /* 0x000000ff0000720c */ /* 0x020fda0003f05270 */
[----:B------:R-:W-:Y:S05]  /*2070*/  @P0 BRA `(.L_x_61) ;  /* 0xfffffffc00ec0947 */ /* 0x000fea000383ffff */
.L_x_60:
[----:B------:R-:W-:Y:S05]  /*2080*/  WARPSYNC.ALL ;  /* 0x0000000000007948 */ /* 0x000fea0003800000 */
[----:B------:R-:W-:Y:S06]  /*2090*/  BAR.SYNC.DEFER_BLOCKING 0x0 ;  /* 0x0000000000007b1d */ /* 0x000fec0000010000 */
[----:B------:R-:W-:Y:S05]  /*20a0*/  EXIT ;  /* 0x000000000000794d */ /* 0x000fea0003800000 */
        .weak           $__internal_0_$__cuda_sm3x_div_rn_noftz_f32_slowpath
        .type           $__internal_0_$__cuda_sm3x_div_rn_noftz_f32_slowpath,@function
        .size           $__internal_0_$__cuda_sm3x_div_rn_noftz_f32_slowpath,(.L_x_74 - $__internal_0_$__cuda_sm3x_div_rn_noftz_f32_slowpath)
$__internal_0_$__cuda_sm3x_div_rn_noftz_f32_slowpath:
[----:B------:R-:W-:Y:S01]  /*20b0*/  SHF.R.U32.HI R15, RZ, 0x17, R14 ;  /* 0x00000017ff0f7819 */ /* 0x000fe2000001160e */
[----:B------:R-:W-:Y:S01]  /*20c0*/  BSSY.RECONVERGENT B0, `(.L_x_62) ;  /* 0x0000064000007945 */ /* 0x000fe20003800200 */
[----:B------:R-:W-:Y:S01]  /*20d0*/  SHF.R.U32.HI R0, RZ, 0x17, R3 ;  /* 0x00000017ff007819 */ /* 0x000fe20000011603 */
[----:B------:R-:W-:Y:S01]  /*20e0*/  HFMA2 R18, -RZ, RZ, 2.375, 0 ;  /* 0x40c00000ff127431 */ /* 0x000fe200000001ff */
[----:B------:R-:W-:Y:S02]  /*20f0*/  LOP3.LUT R15, R15, 0xff, RZ, 0xc0, !PT ;  /* 0x000000ff0f0f7812 */ /* 0x000fe400078ec0ff */
[----:B------:R-:W-:Y:S02]  /*2100*/  LOP3.LUT R20, R0, 0xff, RZ, 0xc0, !PT ;  /* 0x000000ff00147812 */ /* 0x000fe400078ec0ff */
[----:B------:R-:W-:Y:S02]  /*2110*/  IADD3 R19, PT, PT, R15, -0x1, RZ ;  /* 0xffffffff0f137810 */ /* 0x000fe40007ffe0ff */
[----:B------:R-:W-:-:S02]  /*2120*/  IADD3 R21, PT, PT, R20, -0x1, RZ ;  /* 0xffffffff14157810 */ /* 0x000fc40007ffe0ff */
[----:B------:R-:W-:-:S04]  /*2130*/  ISETP.GT.U32.AND P0, PT, R19, 0xfd, PT ;  /* 0x000000fd1300780c */ /* 0x000fc80003f04070 */
[----:B------:R-:W-:-:S13]  /*2140*/  ISETP.GT.U32.OR P0, PT, R21, 0xfd, P0 ;  /* 0x000000fd1500780c */ /* 0x000fda0000704470 */
[----:B------:R-:W-:Y:S01]  /*2150*/  @!P0 MOV R17, RZ ;  /* 0x000000ff00118202 */ /* 0x000fe20000000f00 */
[----:B------:R-:W-:Y:S06]  /*2160*/  @!P0 BRA `(.L_x_63) ;  /* 0x0000000000608947 */ /* 0x000fec0003800000 */
[----:B------:R-:W-:Y:S01]  /*2170*/  IMAD.MOV.U32 R0, RZ, RZ, 0x40c00000 ;  /* 0x40c00000ff007424 */ /* 0x000fe200078e00ff */
[----:B------:R-:W-:-:S04]  /*2180*/  FSETP.GTU.FTZ.AND P0, PT, |R3|, +INF , PT ;  /* 0x7f8000000300780b */ /* 0x000fc80003f1c200 */
[----:B------:R-:W-:-:S04]  /*2190*/  FSETP.GTU.FTZ.AND P1, PT, |R0|, +INF , PT ;  /* 0x7f8000000000780b */ /* 0x000fc80003f3c200 */
[----:B------:R-:W-:-:S13]  /*21a0*/  PLOP3.LUT P0, PT, P0, P1, PT, 0xf8, 0x8f ;  /* 0x00000000008f781c */ /* 0x000fda0000703f70 */
[----:B------:R-:W-:Y:S05]  /*21b0*/  @P0 BRA `(.L_x_64) ;  /* 0x00000004004c0947 */ /* 0x000fea0003800000 */
[----:B------:R-:W-:-:S13]  /*21c0*/  LOP3.LUT P0, RZ, R18, 0x7fffffff, R3, 0xc8, !PT ;  /* 0x7fffffff12ff7812 */ /* 0x000fda000780c803 */
[----:B------:R-:W-:Y:S05]  /*21d0*/  @!P0 BRA `(.L_x_65) ;  /* 0x00000004003c8947 */ /* 0x000fea0003800000 */
[C---:B------:R-:W-:Y:S02]  /*21e0*/  FSETP.NEU.FTZ.AND P3, PT, |R3|.reuse, +INF , PT ;  /* 0x7f8000000300780b */ /* 0x040fe40003f7d200 */
[----:B------:R-:W-:Y:S02]  /*21f0*/  FSETP.NEU.FTZ.AND P1, PT, |R0|, +INF , PT ;  /* 0x7f8000000000780b */ /* 0x000fe40003f3d200 */
[----:B------:R-:W-:-:S11]  /*2200*/  FSETP.NEU.FTZ.AND P0, PT, |R3|, +INF , PT ;  /* 0x7f8000000300780b */ /* 0x000fd60003f1d200 */
[----:B------:R-:W-:Y:S05]  /*2210*/  @!P1 BRA !P3, `(.L_x_65) ;  /* 0x00000004002c9947 */ /* 0x000fea0005800000 */
[----:B------:R-:W-:-:S04]  /*2220*/  LOP3.LUT P3, RZ, R3, 0x7fffffff, RZ, 0xc0, !PT ;  /* 0x7fffffff03ff7812 */ /* 0x000fc8000786c0ff */
[----:B------:R-:W-:-:S13]  /*2230*/  PLOP3.LUT P1, PT, P1, P3, PT, 0x2f, 0xf2 ;  /* 0x0000000000f2781c */ /* 0x000fda0000f26577 */
[----:B------:R-:W-:Y:S05]  /*2240*/  @P1 BRA `(.L_x_66) ;  /* 0x0000000400181947 */ /* 0x000fea0003800000 */
[----:B------:R-:W-:-:S04]  /*2250*/  LOP3.LUT P1, RZ, R18, 0x7fffffff, RZ, 0xc0, !PT ;  /* 0x7fffffff12ff7812 */ /* 0x000fc8000782c0ff */
[----:B------:R-:W-:-:S13]  /*2260*/  PLOP3.LUT P0, PT, P0, P1, PT, 0x2f, 0xf2 ;  /* 0x0000000000f2781c */ /* 0x000fda0000702577 */
[----:B------:R-:W-:Y:S05]  /*2270*/  @P0 BRA `(.L_x_67) ;  /* 0x0000000400000947 */ /* 0x000fea0003800000 */
[----:B------:R-:W-:Y:S02]  /*2280*/  ISETP.GE.AND P0, PT, R21, RZ, PT ;  /* 0x000000ff1500720c */ /* 0x000fe40003f06270 */
[----:B------:R-:W-:-:S11]  /*2290*/  ISETP.GE.AND P1, PT, R19, RZ, PT ;  /* 0x000000ff1300720c */ /* 0x000fd60003f26270 */
[----:B------:R-:W-:Y:S01]  /*22a0*/  @P0 MOV R17, RZ ;  /* 0x000000ff00110202 */ /* 0x000fe20000000f00 */
[----:B------:R-:W-:Y:S01]  /*22b0*/  @!P0 FFMA R3, R3, 1.84467440737095516160e+19, RZ ;  /* 0x5f80000003038823 */ /* 0x000fe200000000ff */
[----:B------:R-:W-:Y:S01]  /*22c0*/  @!P0 MOV R17, 0xffffffc0 ;  /* 0xffffffc000118802 */ /* 0x000fe20000000f00 */
[----:B------:R-:W-:-:S03]  /*22d0*/  @!P1 FFMA R18, R0, 1.84467440737095516160e+19, RZ ;  /* 0x5f80000000129823 */ /* 0x000fc600000000ff */
[----:B------:R-:W-:-:S07]  /*22e0*/  @!P1 IADD3 R17, PT, PT, R17, 0x40, RZ ;  /* 0x0000004011119810 */ /* 0x000fce0007ffe0ff */
.L_x_63:
[----:B------:R-:W-:Y:S01]  /*22f0*/  LEA R19, R15, 0xc0800000, 0x17 ;  /* 0xc08000000f137811 */ /* 0x000fe200078eb8ff */
[----:B------:R-:W-:Y:S01]  /*2300*/  VIADD R20, R20, 0xffffff81 ;  /* 0xffffff8114147836 */ /* 0x000fe20000000000 */
[----:B------:R-:W-:Y:S02]  /*2310*/  BSSY.RECONVERGENT B1, `(.L_x_68) ;  /* 0x0000035000017945 */ /* 0x000fe40003800200 */
[----:B------:R-:W-:Y:S01]  /*2320*/  IADD3 R19, PT, PT, -R19, R18, RZ ;  /* 0x0000001213137210 */ /* 0x000fe20007ffe1ff */
[C---:B------:R-:W-:Y:S01]  /*2330*/  IMAD R0, R20.reuse, -0x800000, R3 ;  /* 0xff80000014007824 */ /* 0x040fe200078e0203 */
[----:B------:R-:W-:Y:S02]  /*2340*/  IADD3 R20, PT, PT, R20, 0x7f, -R15 ;  /* 0x0000007f14147810 */ /* 0x000fe40007ffe80f */
[----:B------:R-:W0:Y:S01]  /*2350*/  MUFU.RCP R18, R19 ;  /* 0x0000001300127308 */ /* 0x000e220000001000 */
[----:B------:R-:W-:Y:S01]  /*2360*/  FADD.FTZ R21, -R19, -RZ ;  /* 0x800000ff13157221 */ /* 0x000fe20000010100 */
[----:B------:R-:W-:-:S03]  /*2370*/  IADD3 R20, PT, PT, R20, R17, RZ ;  /* 0x0000001114147210 */ /* 0x000fc60007ffe0ff */
[----:B0-----:R-:W-:-:S04]  /*2380*/  FFMA R23, R18, R21, 1 ;  /* 0x3f80000012177423 */ /* 0x001fc80000000015 */
[----:B------:R-:W-:-:S04]  /*2390*/  FFMA R3, R18, R23, R18 ;  /* 0x0000001712037223 */ /* 0x000fc80000000012 */
[----:B------:R-:W-:-:S04]  /*23a0*/  FFMA R18, R0, R3, RZ ;  /* 0x0000000300127223 */ /* 0x000fc800000000ff */
[----:B------:R-:W-:-:S04]  /*23b0*/  FFMA R22, R21, R18, R0 ;  /* 0x0000001215167223 */ /* 0x000fc80000000000 */
[----:B------:R-:W-:-:S04]  /*23c0*/  FFMA R18, R3, R22, R18 ;  /* 0x0000001603127223 */ /* 0x000fc80000000012 */
[----:B------:R-:W-:-:S04]  /*23d0*/  FFMA R21, R21, R18, R0 ;  /* 0x0000001215157223 */ /* 0x000fc80000000000 */
[----:B------:R-:W-:-:S05]  /*23e0*/  FFMA R0, R3, R21, R18 ;  /* 0x0000001503007223 */ /* 0x000fca0000000012 */
[----:B------:R-:W-:-:S04]  /*23f0*/  SHF.R.U32.HI R15, RZ, 0x17, R0 ;  /* 0x00000017ff0f7819 */ /* 0x000fc80000011600 */
[----:B------:R-:W-:-:S04]  /*2400*/  LOP3.LUT R15, R15, 0xff, RZ, 0xc0, !PT ;  /* 0x000000ff0f0f7812 */ /* 0x000fc800078ec0ff */
[----:B------:R-:W-:-:S04]  /*2410*/  IADD3 R19, PT, PT, R15, R20, RZ ;  /* 0x000000140f137210 */ /* 0x000fc80007ffe0ff */
[----:B------:R-:W-:-:S04]  /*2420*/  IADD3 R15, PT, PT, R19, -0x1, RZ ;  /* 0xffffffff130f7810 */ /* 0x000fc80007ffe0ff */
[----:B------:R-:W-:-:S13]  /*2430*/  ISETP.GE.U32.AND P0, PT, R15, 0xfe, PT ;  /* 0x000000fe0f00780c */ /* 0x000fda0003f06070 */
[----:B------:R-:W-:Y:S05]  /*2440*/  @!P0 BRA `(.L_x_69) ;  /* 0x0000000000808947 */ /* 0x000fea0003800000 */
[----:B------:R-:W-:-:S13]  /*2450*/  ISETP.GT.AND P0, PT, R19, 0xfe, PT ;  /* 0x000000fe1300780c */ /* 0x000fda0003f04270 */
[----:B------:R-:W-:Y:S05]  /*2460*/  @P0 BRA `(.L_x_70) ;  /* 0x00000000006c0947 */ /* 0x000fea0003800000 */
[----:B------:R-:W-:-:S13]  /*2470*/  ISETP.GE.AND P0, PT, R19, 0x1, PT ;  /* 0x000000011300780c */ /* 0x000fda0003f06270 */
[----:B------:R-:W-:Y:S05]  /*2480*/  @P0 BRA `(.L_x_71) ;  /* 0x0000000000740947 */ /* 0x000fea0003800000 */
[----:B------:R-:W-:Y:S02]  /*2490*/  ISETP.GE.AND P0, PT, R19, -0x18, PT ;  /* 0xffffffe81300780c */ /* 0x000fe40003f06270 */
[----:B------:R-:W-:-:S11]  /*24a0*/  LOP3.LUT R0, R0, 0x80000000, RZ, 0xc0, !PT ;  /* 0x8000000000007812 */ /* 0x000fd600078ec0ff */
[----:B------:R-:W-:Y:S05]  /*24b0*/  @!P0 BRA `(.L_x_71) ;  /* 0x0000000000688947 */ /* 0x000fea0003800000 */
[-CC-:B------:R-:W-:Y:S01]  /*24c0*/  FFMA.RZ R15, R3, R21.reuse, R18.reuse ;  /* 0x00000015030f7223 */ /* 0x180fe2000000c012 */
[C---:B------:R-:W-:Y:S02]  /*24d0*/  IADD3 R20, PT, PT, R19.reuse, 0x20, RZ ;  /* 0x0000002013147810 */ /* 0x040fe40007ffe0ff */
[----:B------:R-:W-:Y:S02]  /*24e0*/  ISETP.NE.AND P3, PT, R19, RZ, PT ;  /* 0x000000ff1300720c */ /* 0x000fe40003f65270 */
[----:B------:R-:W-:Y:S01]  /*24f0*/  LOP3.LUT R17, R15, 0x7fffff, RZ, 0xc0, !PT ;  /* 0x007fffff0f117812 */ /* 0x000fe200078ec0ff */
[CCC-:B------:R-:W-:Y:S01]  /*2500*/  FFMA.RP R15, R3.reuse, R21.reuse, R18.reuse ;  /* 0x00000015030f7223 */ /* 0x1c0fe20000008012 */
[----:B------:R-:W-:Y:S01]  /*2510*/  FFMA.RM R18, R3, R21, R18 ;  /* 0x0000001503127223 */ /* 0x000fe20000004012 */
[----:B------:R-:W-:Y:S01]  /*2520*/  IMAD.MOV R3, RZ, RZ, -R19 ;  /* 0x000000ffff037224 */ /* 0x000fe200078e0a13 */
[----:B------:R-:W-:Y:S02]  /*2530*/  LOP3.LUT R17, R17, 0x800000, RZ, 0xfc, !PT ;  /* 0x0080000011117812 */ /* 0x000fe400078efcff */
[----:B------:R-:W-:-:S02]  /*2540*/  ISETP.NE.AND P1, PT, R19, RZ, PT ;  /* 0x000000ff1300720c */ /* 0x000fc40003f25270 */
[----:B------:R-:W-:Y:S02]  /*2550*/  SHF.L.U32 R20, R17, R20, RZ ;  /* 0x0000001411147219 */ /* 0x000fe400000006ff */
[----:B------:R-:W-:Y:S02]  /*2560*/  FSETP.NEU.FTZ.AND P0, PT, R15, R18, PT ;  /* 0x000000120f00720b */ /* 0x000fe40003f1d000 */
[----:B------:R-:W-:Y:S02]  /*2570*/  SEL R18, R3, RZ, P3 ;  /* 0x000000ff03127207 */ /* 0x000fe40001800000 */
[----:B------:R-:W-:Y:S02]  /*2580*/  ISETP.NE.AND P1, PT, R20, RZ, P1 ;  /* 0x000000ff1400720c */ /* 0x000fe40000f25270 */
[----:B------:R-:W-:Y:S02]  /*2590*/  SHF.R.U32.HI R18, RZ, R18, R17 ;  /* 0x00000012ff127219 */ /* 0x000fe40000011611 */
[----:B------:R-:W-:-:S02]  /*25a0*/  PLOP3.LUT P0, PT, P0, P1, PT, 0xf8, 0x8f ;  /* 0x00000000008f781c */ /* 0x000fc40000703f70 */
[----:B------:R-:W-:Y:S02]  /*25b0*/  SHF.R.U32.HI R20, RZ, 0x1, R18 ;  /* 0x00000001ff147819 */ /* 0x000fe40000011612 */
[----:B------:R-:W-:-:S04]  /*25c0*/  SEL R3, RZ, 0x1, !P0 ;  /* 0x00000001ff037807 */ /* 0x000fc80004000000 */
[----:B------:R-:W-:-:S04]  /*25d0*/  LOP3.LUT R3, R3, 0x1, R20, 0xf8, !PT ;  /* 0x0000000103037812 */ /* 0x000fc800078ef814 */
[----:B------:R-:W-:-:S04]  /*25e0*/  LOP3.LUT R3, R3, R18, RZ, 0xc0, !PT ;  /* 0x0000001203037212 */ /* 0x000fc800078ec0ff */
[----:B------:R-:W-:-:S04]  /*25f0*/  IADD3 R3, PT, PT, R20, R3, RZ ;  /* 0x0000000314037210 */ /* 0x000fc80007ffe0ff */
[----:B------:R-:W-:Y:S01]  /*2600*/  LOP3.LUT R0, R3, R0, RZ, 0xfc, !PT ;  /* 0x0000000003007212 */ /* 0x000fe200078efcff */
[----:B------:R-:W-:Y:S06]  /*2610*/  BRA `(.L_x_71) ;  /* 0x0000000000107947 */ /* 0x000fec0003800000 */
.L_x_70:
[----:B------:R-:W-:-:S04]  /*2620*/  LOP3.LUT R0, R0, 0x80000000, RZ, 0xc0, !PT ;  /* 0x8000000000007812 */ /* 0x000fc800078ec0ff */
[----:B------:R-:W-:Y:S01]  /*2630*/  LOP3.LUT R0, R0, 0x7f800000, RZ, 0xfc, !PT ;  /* 0x7f80000000007812 */ /* 0x000fe200078efcff */
[----:B------:R-:W-:Y:S06]  /*2640*/  BRA `(.L_x_71) ;  /* 0x0000000000047947 */ /* 0x000fec0003800000 */
.L_x_69:
[----:B------:R-:W-:-:S07]  /*2650*/  LEA R0, R20, R0, 0x17 ;  /* 0x0000000014007211 */ /* 0x000fce00078eb8ff */
.L_x_71:
[----:B------:R-:W-:Y:S05]  /*2660*/  BSYNC.RECONVERGENT B1 ;  /* 0x0000000000017941 */ /* 0x000fea0003800200 */
.L_x_68:
[----:B------:R-:W-:Y:S05]  /*2670*/  BRA `(.L_x_72) ;  /* 0x0000000000207947 */ /* 0x000fea0003800000 */
.L_x_67:
[----:B------:R-:W-:-:S04]  /*2680*/  LOP3.LUT R0, R18, 0x80000000, R3, 0x48, !PT ;  /* 0x8000000012007812 */ /* 0x000fc800078e4803 */
[----:B------:R-:W-:Y:S01]  /*2690*/  LOP3.LUT R0, R0, 0x7f800000, RZ, 0xfc, !PT ;  /* 0x7f80000000007812 */ /* 0x000fe200078efcff */
[----:B------:R-:W-:Y:S06]  /*26a0*/  BRA `(.L_x_72) ;  /* 0x0000000000147947 */ /* 0x000fec0003800000 */
.L_x_66:
[----:B------:R-:W-:Y:S01]  /*26b0*/  LOP3.LUT R0, R18, 0x80000000, R3, 0x48, !PT ;  /* 0x8000000012007812 */ /* 0x000fe200078e4803 */
[----:B------:R-:W-:Y:S06]  /*26c0*/  BRA `(.L_x_72) ;  /* 0x00000000000c7947 */ /* 0x000fec0003800000 */
.L_x_65:
[----:B------:R-:W0:Y:S01]  /*26d0*/  MUFU.RSQ R0, -QNAN ;  /* 0xffc0000000007908 */ /* 0x000e220000001400 */
[----:B------:R-:W-:Y:S05]  /*26e0*/  BRA `(.L_x_72) ;  /* 0x0000000000047947 */ /* 0x000fea0003800000 */
.L_x_64:
[----:B------:R-:W-:-:S07]  /*26f0*/  FADD.FTZ R0, R3, R0 ;  /* 0x0000000003007221 */ /* 0x000fce0000010000 */
.L_x_72:
[----:B------:R-:W-:Y:S05]  /*2700*/  BSYNC.RECONVERGENT B0 ;  /* 0x0000000000007941 */ /* 0x000fea0003800200 */
.L_x_62:
[----:B------:R-:W-:Y:S01]  /*2710*/  HFMA2 R17, -RZ, RZ, 0, 0 ;  /* 0x00000000ff117431 */ /* 0x000fe200000001ff */
[----:B0-----:R-:W-:-:S03]  /*2720*/  MOV R15, R0 ;  /* 0x00000000000f7202 */ /* 0x001fc60000000f00 */
[----:B------:R-:W-:Y:S05]  /*2730*/  RET.REL.NODEC R16 `(_Z9diffusionPjPA512_A512_fS2_f) ;  /* 0xffffffd810307950 */ /* 0x000fea0003c3ffff */
.L_x_73:
[----:B------:R-:W-:-:S00]  /*2740*/  BRA `(.L_x_73) ;  /* 0xfffffffc00fc7947 */ /* 0x000fc0000383ffff */
[----:B------:R-:W-:-:S00]  /*2750*/  NOP ;  /* 0x0000000000007918 */ /* 0x000fc00000000000 */
        /* <DEDUP_REMOVED lines=10> */
.L_x_74:


//--------------------- .nv.global.init           --------------------------
	.section	.nv.global.init,"aw",@progbits
	.align	4
.nv.global.init:
	.type		barrier,@object
	.size		barrier,(.L_0 - barrier)
barrier:
        /*0000*/ 	.byte	0x40, 0x00, 0x00, 0x00
.L_0:


//--------------------- .nv.shared.reserved.0     --------------------------
	.section	.nv.shared.reserved.0,"aw",@nobits
	.weak		__nv_reservedSMEM_offset_0_alias
	.size		__nv_reservedSMEM_offset_0_alias, 0, 64
	.other		__nv_reservedSMEM_offset_0_alias,@"STO_CUDA_RESERVED_SHARED STV_DEFAULT"
__nv_reservedSMEM_offset_0_alias:
	.zero		0
	.zero		64


//--------------------- .nv.constant0._Z9diffusionPjPA512_A512_fS2_f --------------------------
	.section	.nv.constant0._Z9diffusionPjPA512_A512_fS2_f,"a",@progbits
	.sectionflags	@""
	.align	4
.nv.constant0._Z9diffusionPjPA512_A512_fS2_f:
	.zero		924


//--------------------- SYMBOLS --------------------------

	.type		.nv.reservedSmem.offset0,@object
	.size		.nv.reservedSmem.offset0,0x4
